//
// Generated by NVIDIA NVVM Compiler
//
// Compiler Build ID: CL-36424714
// Cuda compilation tools, release 13.0, V13.0.88
// Based on NVVM 20.0.0
//

.version 9.0
.target sm_100
.address_size 64

	// .globl	_Z21strided_memcpy_kernel25strided_memcpy_kernel_arg

.visible .entry _Z21strided_memcpy_kernel25strided_memcpy_kernel_arg(
	.param .align 8 .b8 _Z21strided_memcpy_kernel25strided_memcpy_kernel_arg_param_0[56]
)
{
	.local .align 8 .b8 	__local_depot0[64];
	.reg .b64 	%SP;
	.reg .b64 	%SPL;
	.reg .pred 	%p<19>;
	.reg .b16 	%rs<2>;
	.reg .b32 	%r<247>;
	.reg .b64 	%rd<38>;

	mov.u64 	%SPL, __local_depot0;
	ld.param.u64 	%rd3, [_Z21strided_memcpy_kernel25strided_memcpy_kernel_arg_param_0];
	ld.param.u64 	%rd4, [_Z21strided_memcpy_kernel25strided_memcpy_kernel_arg_param_0+8];
	ld.param.u32 	%r64, [_Z21strided_memcpy_kernel25strided_memcpy_kernel_arg_param_0+52];
	ld.param.u32 	%r3, [_Z21strided_memcpy_kernel25strided_memcpy_kernel_arg_param_0+48];
	ld.param.v2.u32 	{%r1, %r2}, [_Z21strided_memcpy_kernel25strided_memcpy_kernel_arg_param_0+40];
	ld.param.v2.u32 	{%r65, %r66}, [_Z21strided_memcpy_kernel25strided_memcpy_kernel_arg_param_0+32];
	ld.param.v2.u32 	{%r67, %r68}, [_Z21strided_memcpy_kernel25strided_memcpy_kernel_arg_param_0+24];
	ld.param.v2.u32 	{%r69, %r70}, [_Z21strided_memcpy_kernel25strided_memcpy_kernel_arg_param_0+16];
	add.u64 	%rd1, %SPL, 0;
	add.u64 	%rd2, %SPL, 56;
	st.local.v2.u32 	[%rd1+16], {%r69, %r70};
	st.local.v2.u32 	[%rd1+24], {%r67, %r68};
	st.local.v2.u32 	[%rd1+32], {%r65, %r66};
	st.local.v2.u32 	[%rd1+40], {%r1, %r2};
	st.local.u32 	[%rd1+48], %r3;
	st.local.u32 	[%rd1+52], %r64;
	setp.lt.s32 	%p1, %r1, 0;
	@%p1 bra 	$L__BB0_7;
	mov.u32 	%r217, %tid.x;
	add.s32 	%r5, %r1, 1;
	and.b32  	%r6, %r5, 3;
	setp.lt.u32 	%p2, %r1, 3;
	mov.b32 	%r220, 0;
	@%p2 bra 	$L__BB0_4;
	and.b32  	%r220, %r5, -4;
	mov.b32 	%r216, 0;
$L__BB0_3:
	mul.wide.u32 	%rd12, %r216, 4;
	add.s64 	%rd13, %rd1, %rd12;
	ld.local.v2.u32 	{%r73, %r74}, [%rd13+32];
	div.s32 	%r75, %r217, %r73;
	mul.lo.s32 	%r76, %r75, %r73;
	sub.s32 	%r77, %r217, %r76;
	add.s64 	%rd14, %rd2, %rd12;
	div.s32 	%r78, %r75, %r74;
	mul.lo.s32 	%r79, %r78, %r74;
	sub.s32 	%r80, %r75, %r79;
	st.local.v2.u32 	[%rd14], {%r77, %r80};
	ld.local.v2.u32 	{%r81, %r82}, [%rd13+40];
	div.s32 	%r83, %r78, %r81;
	mul.lo.s32 	%r84, %r83, %r81;
	sub.s32 	%r85, %r78, %r84;
	div.s32 	%r217, %r83, %r82;
	mul.lo.s32 	%r86, %r217, %r82;
	sub.s32 	%r87, %r83, %r86;
	st.local.v2.u32 	[%rd14+8], {%r85, %r87};
	add.s32 	%r216, %r216, 4;
	setp.ne.s32 	%p3, %r216, %r220;
	@%p3 bra 	$L__BB0_3;
$L__BB0_4:
	setp.eq.s32 	%p4, %r6, 0;
	@%p4 bra 	$L__BB0_7;
	mov.b32 	%r221, 0;
$L__BB0_6:
	.pragma "nounroll";
	mul.wide.u32 	%rd15, %r220, 4;
	add.s64 	%rd16, %rd1, %rd15;
	ld.local.u32 	%r89, [%rd16+32];
	div.s32 	%r17, %r217, %r89;
	mul.lo.s32 	%r90, %r17, %r89;
	sub.s32 	%r91, %r217, %r90;
	add.s64 	%rd17, %rd2, %rd15;
	st.local.u32 	[%rd17], %r91;
	add.s32 	%r220, %r220, 1;
	add.s32 	%r221, %r221, 1;
	setp.ne.s32 	%p5, %r221, %r6;
	mov.u32 	%r217, %r17;
	@%p5 bra 	$L__BB0_6;
$L__BB0_7:
	ld.local.u32 	%r92, [%rd2];
	mul.lo.s32 	%r241, %r92, %r2;
	setp.lt.s32 	%p6, %r1, 1;
	mov.u32 	%r242, %r241;
	@%p6 bra 	$L__BB0_20;
	and.b32  	%r21, %r1, 15;
	setp.lt.u32 	%p7, %r1, 16;
	mov.b32 	%r224, 0;
	mov.u32 	%r242, %r241;
	@%p7 bra 	$L__BB0_11;
	and.b32  	%r224, %r1, 2147483632;
	mov.b32 	%r243, 0;
	mov.u32 	%r242, %r241;
$L__BB0_10:
	.pragma "nounroll";
	mul.wide.u32 	%rd18, %r243, 4;
	add.s64 	%rd19, %rd1, %rd18;
	ld.local.v2.u32 	{%r96, %r97}, [%rd19+24];
	add.s64 	%rd20, %rd2, %rd18;
	ld.local.u32 	%r98, [%rd20+4];
	mad.lo.s32 	%r99, %r98, %r96, %r241;
	ld.local.v2.u32 	{%r100, %r101}, [%rd19+16];
	mad.lo.s32 	%r102, %r100, %r98, %r242;
	ld.local.v2.u32 	{%r103, %r104}, [%rd20+8];
	mad.lo.s32 	%r105, %r103, %r97, %r99;
	mad.lo.s32 	%r106, %r101, %r103, %r102;
	ld.local.v2.u32 	{%r107, %r108}, [%rd19+32];
	mad.lo.s32 	%r109, %r104, %r107, %r105;
	mad.lo.s32 	%r110, %r96, %r104, %r106;
	ld.local.v2.u32 	{%r111, %r112}, [%rd20+16];
	mad.lo.s32 	%r113, %r111, %r108, %r109;
	mad.lo.s32 	%r114, %r97, %r111, %r110;
	ld.local.v2.u32 	{%r115, %r116}, [%rd19+40];
	mad.lo.s32 	%r117, %r112, %r115, %r113;
	mad.lo.s32 	%r118, %r107, %r112, %r114;
	ld.local.v2.u32 	{%r119, %r120}, [%rd20+24];
	mad.lo.s32 	%r121, %r119, %r116, %r117;
	mad.lo.s32 	%r122, %r108, %r119, %r118;
	ld.local.v2.u32 	{%r123, %r124}, [%rd19+48];
	mad.lo.s32 	%r125, %r120, %r123, %r121;
	mad.lo.s32 	%r126, %r115, %r120, %r122;
	ld.local.v2.u32 	{%r127, %r128}, [%rd20+32];
	mad.lo.s32 	%r129, %r127, %r124, %r125;
	mad.lo.s32 	%r130, %r116, %r127, %r126;
	ld.local.v2.u32 	{%r131, %r132}, [%rd19+56];
	mad.lo.s32 	%r133, %r128, %r131, %r129;
	mad.lo.s32 	%r134, %r123, %r128, %r130;
	ld.local.v2.u32 	{%r135, %r136}, [%rd20+40];
	mad.lo.s32 	%r137, %r135, %r132, %r133;
	mad.lo.s32 	%r138, %r124, %r135, %r134;
	ld.local.v2.u32 	{%r139, %r140}, [%rd19+64];
	mad.lo.s32 	%r141, %r136, %r139, %r137;
	mad.lo.s32 	%r142, %r131, %r136, %r138;
	ld.local.v2.u32 	{%r143, %r144}, [%rd20+48];
	mad.lo.s32 	%r145, %r143, %r140, %r141;
	mad.lo.s32 	%r146, %r132, %r143, %r142;
	ld.local.v2.u32 	{%r147, %r148}, [%rd19+72];
	mad.lo.s32 	%r149, %r144, %r147, %r145;
	mad.lo.s32 	%r150, %r139, %r144, %r146;
	ld.local.v2.u32 	{%r151, %r152}, [%rd20+56];
	mad.lo.s32 	%r153, %r151, %r148, %r149;
	mad.lo.s32 	%r154, %r140, %r151, %r150;
	ld.local.v2.u32 	{%r155, %r156}, [%rd19+80];
	mad.lo.s32 	%r157, %r152, %r155, %r153;
	mad.lo.s32 	%r158, %r147, %r152, %r154;
	add.s32 	%r243, %r243, 16;
	ld.local.u32 	%r159, [%rd20+64];
	mad.lo.s32 	%r241, %r159, %r156, %r157;
	mad.lo.s32 	%r242, %r148, %r159, %r158;
	setp.eq.s32 	%p8, %r243, %r224;
	@%p8 bra 	$L__BB0_11;
	bra.uni 	$L__BB0_10;
$L__BB0_11:
	setp.eq.s32 	%p9, %r21, 0;
	@%p9 bra 	$L__BB0_20;
	and.b32  	%r28, %r1, 7;
	setp.lt.u32 	%p10, %r21, 8;
	@%p10 bra 	$L__BB0_14;
	mul.wide.u32 	%rd21, %r224, 4;
	add.s64 	%rd22, %rd1, %rd21;
	ld.local.u32 	%r161, [%rd22+24];
	add.s64 	%rd23, %rd2, %rd21;
	ld.local.u32 	%r162, [%rd23+4];
	mad.lo.s32 	%r163, %r162, %r161, %r241;
	ld.local.u32 	%r164, [%rd22+16];
	mad.lo.s32 	%r165, %r164, %r162, %r242;
	ld.local.u32 	%r166, [%rd22+28];
	ld.local.u32 	%r167, [%rd23+8];
	mad.lo.s32 	%r168, %r167, %r166, %r163;
	ld.local.u32 	%r169, [%rd22+20];
	mad.lo.s32 	%r170, %r169, %r167, %r165;
	ld.local.u32 	%r171, [%rd22+32];
	ld.local.u32 	%r172, [%rd23+12];
	mad.lo.s32 	%r173, %r172, %r171, %r168;
	mad.lo.s32 	%r174, %r161, %r172, %r170;
	ld.local.u32 	%r175, [%rd22+36];
	ld.local.u32 	%r176, [%rd23+16];
	mad.lo.s32 	%r177, %r176, %r175, %r173;
	mad.lo.s32 	%r178, %r166, %r176, %r174;
	ld.local.u32 	%r179, [%rd22+40];
	ld.local.u32 	%r180, [%rd23+20];
	mad.lo.s32 	%r181, %r180, %r179, %r177;
	mad.lo.s32 	%r182, %r171, %r180, %r178;
	ld.local.u32 	%r183, [%rd22+44];
	ld.local.u32 	%r184, [%rd23+24];
	mad.lo.s32 	%r185, %r184, %r183, %r181;
	mad.lo.s32 	%r186, %r175, %r184, %r182;
	ld.local.u32 	%r187, [%rd22+48];
	ld.local.u32 	%r188, [%rd23+28];
	mad.lo.s32 	%r189, %r188, %r187, %r185;
	mad.lo.s32 	%r190, %r179, %r188, %r186;
	ld.local.u32 	%r191, [%rd22+52];
	add.s32 	%r224, %r224, 8;
	ld.local.u32 	%r192, [%rd23+32];
	mad.lo.s32 	%r241, %r192, %r191, %r189;
	mad.lo.s32 	%r242, %r183, %r192, %r190;
$L__BB0_14:
	setp.eq.s32 	%p11, %r28, 0;
	@%p11 bra 	$L__BB0_20;
	and.b32  	%r37, %r1, 3;
	setp.lt.u32 	%p12, %r28, 4;
	@%p12 bra 	$L__BB0_17;
	mul.wide.u32 	%rd24, %r224, 4;
	add.s64 	%rd25, %rd1, %rd24;
	ld.local.u32 	%r194, [%rd25+24];
	add.s64 	%rd26, %rd2, %rd24;
	ld.local.u32 	%r195, [%rd26+4];
	mad.lo.s32 	%r196, %r195, %r194, %r241;
	ld.local.u32 	%r197, [%rd25+16];
	mad.lo.s32 	%r198, %r197, %r195, %r242;
	ld.local.u32 	%r199, [%rd25+28];
	ld.local.u32 	%r200, [%rd26+8];
	mad.lo.s32 	%r201, %r200, %r199, %r196;
	ld.local.u32 	%r202, [%rd25+20];
	mad.lo.s32 	%r203, %r202, %r200, %r198;
	ld.local.u32 	%r204, [%rd25+32];
	ld.local.u32 	%r205, [%rd26+12];
	mad.lo.s32 	%r206, %r205, %r204, %r201;
	mad.lo.s32 	%r207, %r194, %r205, %r203;
	ld.local.u32 	%r208, [%rd25+36];
	add.s32 	%r224, %r224, 4;
	ld.local.u32 	%r209, [%rd26+16];
	mad.lo.s32 	%r241, %r209, %r208, %r206;
	mad.lo.s32 	%r242, %r199, %r209, %r207;
$L__BB0_17:
	setp.eq.s32 	%p13, %r37, 0;
	@%p13 bra 	$L__BB0_20;
	mov.b32 	%r240, 0;
$L__BB0_19:
	.pragma "nounroll";
	mul.wide.u32 	%rd27, %r224, 4;
	add.s64 	%rd28, %rd1, %rd27;
	ld.local.u32 	%r211, [%rd28+24];
	add.s32 	%r224, %r224, 1;
	add.s64 	%rd29, %rd2, %rd27;
	ld.local.u32 	%r212, [%rd29+4];
	mad.lo.s32 	%r241, %r212, %r211, %r241;
	ld.local.u32 	%r213, [%rd28+16];
	mad.lo.s32 	%r242, %r213, %r212, %r242;
	add.s32 	%r240, %r240, 1;
	setp.ne.s32 	%p14, %r240, %r37;
	@%p14 bra 	$L__BB0_19;
$L__BB0_20:
	setp.lt.s32 	%p15, %r3, 1;
	@%p15 bra 	$L__BB0_26;
	cvt.s64.s32 	%rd30, %r242;
	cvt.s64.s32 	%rd31, %r241;
	cvt.s64.s32 	%rd5, %r2;
	cvta.to.global.u64 	%rd32, %rd3;
	add.s64 	%rd6, %rd32, %rd30;
	cvta.to.global.u64 	%rd33, %rd4;
	add.s64 	%rd7, %rd33, %rd31;
	mov.b32 	%r246, 0;
$L__BB0_22:
	setp.eq.s32 	%p16, %r2, 0;
	@%p16 bra 	$L__BB0_25;
	mov.b64 	%rd37, 0;
$L__BB0_24:
	add.s64 	%rd35, %rd7, %rd37;
	ld.global.u8 	%rs1, [%rd35];
	add.s64 	%rd36, %rd6, %rd37;
	st.global.u8 	[%rd36], %rs1;
	add.s64 	%rd37, %rd37, 1;
	setp.lt.u64 	%p17, %rd37, %rd5;
	@%p17 bra 	$L__BB0_24;
$L__BB0_25:
	add.s32 	%r246, %r246, %r2;
	bar.sync 	0;
	setp.lt.s32 	%p18, %r246, %r3;
	@%p18 bra 	$L__BB0_22;
$L__BB0_26:
	ret;

}


// ===== COMPILED SASS (sm_100) =====

	.target	sm_100

	.elftype	@"ET_EXEC"


//--------------------- .note.nv.tkinfo           --------------------------
	.section	.note.nv.tkinfo,"",@"SHT_NOTE"
	.sectionflags	@"SHF_NOTE_NV_TKINFO"
	.tkinfo
        /*0018*/ 	.word	0x00000002
        /*0030*/ 	.string	""
        /*0030*/ 	.string	"ptxas"
        /*0030*/ 	.string	"Cuda compilation tools, release 13.0, V13.0.88"
        /*0030*/ 	.string	"Build cuda_13.0.r13.0/compiler.36424714_0"
        /*0030*/ 	.string	"-arch sm_100 -m 64 "



//--------------------- .note.nv.cuinfo           --------------------------
	.section	.note.nv.cuinfo,"",@"SHT_NOTE"
	.sectionflags	@"SHF_NOTE_NV_CUINFO"
        /*0018*/ 	.short	0x0002
        /*001a*/ 	.short	0x0064
        /*001c*/ 	.short	0x0082
	.zero		2


//--------------------- .nv.info                  --------------------------
	.section	.nv.info,"",@"SHT_CUDA_INFO"
	.align	4


	//----- nvinfo : EIATTR_REGCOUNT
	.align		4
        /*0000*/ 	.byte	0x04, 0x2f
        /*0002*/ 	.short	(.L_1 - .L_0)
	.align		4
.L_0:
        /*0004*/ 	.word	index@(_Z21strided_memcpy_kernel25strided_memcpy_kernel_arg)
        /*0008*/ 	.word	0x00000026


	//----- nvinfo : EIATTR_FRAME_SIZE
	.align		4
.L_1:
        /*000c*/ 	.byte	0x04, 0x11
        /*000e*/ 	.short	(.L_3 - .L_2)
	.align		4
.L_2:
        /*0010*/ 	.word	index@(_Z21strided_memcpy_kernel25strided_memcpy_kernel_arg)
        /*0014*/ 	.word	0x00000000


	//----- nvinfo : EIATTR_MIN_STACK_SIZE
	.align		4
.L_3:
        /*0018*/ 	.byte	0x04, 0x12
        /*001a*/ 	.short	(.L_5 - .L_4)
	.align		4
.L_4:
        /*001c*/ 	.word	index@(_Z21strided_memcpy_kernel25strided_memcpy_kernel_arg)
        /*0020*/ 	.word	0x00000000
.L_5:


//--------------------- .nv.compat                --------------------------
	.section	.nv.compat,"",@"SHT_CUDA_COMPAT_INFO"
	.align	4
        /*0000*/ 	.byte	0x02, 0x09, 0x00, 0x00, 0x02, 0x02, 0x01, 0x00, 0x02, 0x05, 0x05, 0x00, 0x03, 0x07, 0x01, 0x01
        /*0010*/ 	.byte	0x02, 0x03, 0x00, 0x00, 0x02, 0x06, 0x01, 0x00, 0x04, 0x0b, 0x08, 0x00, 0x09, 0x00, 0x00, 0x00
        /*0020*/ 	.byte	0x00, 0x00, 0x00, 0x00


//--------------------- .nv.info._Z21strided_memcpy_kernel25strided_memcpy_kernel_arg --------------------------
	.section	.nv.info._Z21strided_memcpy_kernel25strided_memcpy_kernel_arg,"",@"SHT_CUDA_INFO"
	.sectionflags	@""
	.align	4


	//----- nvinfo : EIATTR_CUDA_API_VERSION
	.align		4
        /*0000*/ 	.byte	0x04, 0x37
        /*0002*/ 	.short	(.L_7 - .L_6)
.L_6:
        /*0004*/ 	.word	0x00000082


	//----- nvinfo : EIATTR_KPARAM_INFO
	.align		4
.L_7:
        /*0008*/ 	.byte	0x04, 0x17
        /*000a*/ 	.short	(.L_9 - .L_8)
.L_8:
        /*000c*/ 	.word	0x00000000
        /*0010*/ 	.short	0x0000
        /*0012*/ 	.short	0x0000
        /*0014*/ 	.byte	0x00, 0xf0, 0xe1, 0x00


	//----- nvinfo : EIATTR_SPARSE_MMA_MASK
	.align		4
.L_9:
        /*0018*/ 	.byte	0x03, 0x50
        /*001a*/ 	.short	0x0000


	//----- nvinfo : EIATTR_MAXREG_COUNT
	.align		4
        /*001c*/ 	.byte	0x03, 0x1b
        /*001e*/ 	.short	0x00ff


	//----- nvinfo : EIATTR_NUM_BARRIERS
	.align		4
        /*0020*/ 	.byte	0x02, 0x4c
        /*0022*/ 	.byte	0x01
	.zero		1


	//----- nvinfo : EIATTR_MERCURY_ISA_VERSION
	.align		4
        /*0024*/ 	.byte	0x03, 0x5f
        /*0026*/ 	.short	0x0101


	//----- nvinfo : EIATTR_VRC_CTA_INIT_COUNT
	.align		4
        /*0028*/ 	.byte	0x02, 0x4a
	.zero		1
	.zero		1


	//----- nvinfo : EIATTR_EXIT_INSTR_OFFSETS
	.align		4
        /*002c*/ 	.byte	0x04, 0x1c
        /*002e*/ 	.short	(.L_11 - .L_10)


	//   ....[0]....
.L_10:
        /*0030*/ 	.word	0x00006610


	//   ....[1]....
        /*0034*/ 	.word	0x00006b60


	//----- nvinfo : EIATTR_CBANK_PARAM_SIZE
	.align		4
.L_11:
        /*0038*/ 	.byte	0x03, 0x19
        /*003a*/ 	.short	0x0038


	//----- nvinfo : EIATTR_PARAM_CBANK
	.align		4
        /*003c*/ 	.byte	0x04, 0x0a
        /*003e*/ 	.short	(.L_13 - .L_12)
	.align		4
.L_12:
        /*0040*/ 	.word	index@(.nv.constant0._Z21strided_memcpy_kernel25strided_memcpy_kernel_arg)
        /*0044*/ 	.short	0x0380
        /*0046*/ 	.short	0x0038


	//----- nvinfo : EIATTR_SW_WAR
	.align		4
.L_13:
        /*0048*/ 	.byte	0x04, 0x36
        /*004a*/ 	.short	(.L_15 - .L_14)
.L_14:
        /*004c*/ 	.word	0x00000008
.L_15:


//--------------------- .nv.callgraph             --------------------------
	.section	.nv.callgraph,"",@"SHT_CUDA_CALLGRAPH"
	.align	4
	.sectionentsize	8
	.align		4
        /*0000*/ 	.word	0x00000000
	.align		4
        /*0004*/ 	.word	0xffffffff
	.align		4
        /*0008*/ 	.word	0x00000000
	.align		4
        /*000c*/ 	.word	0xfffffffe
	.align		4
        /*0010*/ 	.word	0x00000000
	.align		4
        /*0014*/ 	.word	0xfffffffd
	.align		4
        /*0018*/ 	.word	0x00000000
	.align		4
        /*001c*/ 	.word	0xfffffffc


//--------------------- .text._Z21strided_memcpy_kernel25strided_memcpy_kernel_arg --------------------------
	.section	.text._Z21strided_memcpy_kernel25strided_memcpy_kernel_arg,"ax",@progbits
	.align	128
        .global         _Z21strided_memcpy_kernel25strided_memcpy_kernel_arg
        .type           _Z21strided_memcpy_kernel25strided_memcpy_kernel_arg,@function
        .size           _Z21strided_memcpy_kernel25strided_memcpy_kernel_arg,(.L_x_15 - _Z21strided_memcpy_kernel25strided_memcpy_kernel_arg)
        .other          _Z21strided_memcpy_kernel25strided_memcpy_kernel_arg,@"STO_CUDA_ENTRY STV_DEFAULT"
_Z21strided_memcpy_kernel25strided_memcpy_kernel_arg:
.text._Z21strided_memcpy_kernel25strided_memcpy_kernel_arg:
[----:B------:R-:W-:Y:S01]  /*0000*/  LDC R1, c[0x0][0x37c] ;  /* 0x0000df00ff017b82 */ /* 0x000fe20000000800 */
[----:B------:R-:W0:Y:S01]  /*0010*/  LDCU UR4, c[0x0][0x3a8] ;  /* 0x00007500ff0477ac */ /* 0x000e220008000800 */
[----:B------:R-:W1:Y:S01]  /*0020*/  LDCU.64 UR8, c[0x0][0x390] ;  /* 0x00007200ff0877ac */ /* 0x000e620008000a00 */
[----:B------:R-:W2:Y:S01]  /*0030*/  LDCU.64 UR10, c[0x0][0x398] ;  /* 0x00007300ff0a77ac */ /* 0x000ea20008000a00 */
[----:B------:R-:W3:Y:S01]  /*0040*/  LDCU.64 UR12, c[0x0][0x3a0] ;  /* 0x00007400ff0c77ac */ /* 0x000ee20008000a00 */
[----:B------:R-:W4:Y:S01]  /*0050*/  LDCU.64 UR14, c[0x0][0x3a8] ;  /* 0x00007500ff0e77ac */ /* 0x000f220008000a00 */
[----:B------:R-:W5:Y:S01]  /*0060*/  LDCU.64 UR16, c[0x0][0x3b0] ;  /* 0x00007600ff1077ac */ /* 0x000f620008000a00 */
[----:B-1----:R-:W-:Y:S01]  /*0070*/  IMAD.U32 R24, RZ, RZ, UR8 ;  /* 0x00000008ff187e24 */ /* 0x002fe2000f8e00ff */
[----:B0-----:R-:W-:Y:S01]  /*0080*/  UISETP.GE.AND UP0, UPT, UR4, URZ, UPT ;  /* 0x000000ff0400728c */ /* 0x001fe2000bf06270 */
[----:B------:R-:W-:Y:S01]  /*0090*/  IMAD.U32 R23, RZ, RZ, UR9 ;  /* 0x00000009ff177e24 */ /* 0x000fe2000f8e00ff */
[----:B------:R-:W0:Y:S01]  /*00a0*/  LDCU.64 UR6, c[0x0][0x358] ;  /* 0x00006b00ff0677ac */ /* 0x000e220008000a00 */
[----:B--2---:R-:W-:-:S02]  /*00b0*/  IMAD.U32 R22, RZ, RZ, UR10 ;  /* 0x0000000aff167e24 */ /* 0x004fc4000f8e00ff */
[----:B------:R-:W-:Y:S01]  /*00c0*/  IMAD.U32 R21, RZ, RZ, UR11 ;  /* 0x0000000bff157e24 */ /* 0x000fe2000f8e00ff */
[----:B---3--:R-:W-:Y:S01]  /*00d0*/  MOV R20, UR12 ;  /* 0x0000000c00147c02 */ /* 0x008fe20008000f00 */
[----:B------:R-:W-:Y:S02]  /*00e0*/  IMAD.U32 R19, RZ, RZ, UR13 ;  /* 0x0000000dff137e24 */ /* 0x000fe4000f8e00ff */
[----:B----4-:R-:W-:Y:S02]  /*00f0*/  IMAD.U32 R18, RZ, RZ, UR14 ;  /* 0x0000000eff127e24 */ /* 0x010fe4000f8e00ff */
[----:B------:R-:W-:Y:S02]  /*0100*/  IMAD.U32 R17, RZ, RZ, UR15 ;  /* 0x0000000fff117e24 */ /* 0x000fe4000f8e00ff */
[----:B-----5:R-:W-:Y:S01]  /*0110*/  IMAD.U32 R16, RZ, RZ, UR16 ;  /* 0x00000010ff107e24 */ /* 0x020fe2000f8e00ff */
[----:B------:R-:W-:Y:S01]  /*0120*/  MOV R15, UR17 ;  /* 0x00000011000f7c02 */ /* 0x000fe20008000f00 */
[----:B------:R-:W-:Y:S06]  /*0130*/  BRA.U !UP0, `(.L_x_0) ;  /* 0x0000001108dc7547 */ /* 0x000fec000b800000 */
[----:B------:R-:W1:Y:S01]  /*0140*/  LDCU UR5, c[0x0][0x3a8] ;  /* 0x00007500ff0577ac */ /* 0x000e620008000800 */
[----:B------:R-:W2:Y:S01]  /*0150*/  S2R R7, SR_TID.X ;  /* 0x0000000000077919 */ /* 0x000ea20000002100 */
[----:B------:R-:W-:Y:S01]  /*0160*/  IMAD.MOV.U32 R5, RZ, RZ, RZ ;  /* 0x000000ffff057224 */ /* 0x000fe200078e00ff */
[----:B------:R-:W-:Y:S02]  /*0170*/  UISETP.GE.U32.AND UP0, UPT, UR4, 0x3, UPT ;  /* 0x000000030400788c */ /* 0x000fe4000bf06070 */
[----:B------:R-:W-:Y:S02]  /*0180*/  UIADD3 UR4, UPT, UPT, UR4, 0x1, URZ ;  /* 0x0000000104047890 */ /* 0x000fe4000fffe0ff */
[----:B-1----:R-:W-:-:S04]  /*0190*/  UIADD3 UR5, UPT, UPT, UR5, 0x1, URZ ;  /* 0x0000000105057890 */ /* 0x002fc8000fffe0ff */
[----:B------:R-:W-:-:S04]  /*01a0*/  ULOP3.LUT UR5, UR5, 0x3, URZ, 0xc0, !UPT ;  /* 0x0000000305057892 */ /* 0x000fc8000f8ec0ff */
[----:B------:R-:W-:Y:S01]  /*01b0*/  UISETP.NE.AND UP1, UPT, UR5, URZ, UPT ;  /* 0x000000ff0500728c */ /* 0x000fe2000bf25270 */
[----:B------:R-:W-:Y:S10]  /*01c0*/  BRA.U !UP0, `(.L_x_1) ;  /* 0x0000000d08307547 */ /* 0x000ff4000b800000 */
[----:B------:R-:W-:Y:S01]  /*01d0*/  ULOP3.LUT UR4, UR4, 0xfffffffc, URZ, 0xc0, !UPT ;  /* 0xfffffffc04047892 */ /* 0x000fe2000f8ec0ff */
[----:B------:R-:W-:-:S05]  /*01e0*/  IMAD.MOV.U32 R6, RZ, RZ, RZ ;  /* 0x000000ffff067224 */ /* 0x000fca00078e00ff */
[----:B------:R-:W-:-:S07]  /*01f0*/  IMAD.U32 R5, RZ, RZ, UR4 ;  /* 0x00000004ff057e24 */ /* 0x000fce000f8e00ff */
.L_x_2:
[C---:B------:R-:W-:Y:S01]  /*0200*/  IMAD.SHL.U32 R25, R6.reuse, 0x4, RZ ;  /* 0x0000000406197824 */ /* 0x040fe200078e00ff */
[----:B------:R-:W-:-:S04]  /*0210*/  IADD3 R6, PT, PT, R6, 0x4, RZ ;  /* 0x0000000406067810 */ /* 0x000fc80007ffe0ff */
[C---:B------:R-:W-:Y:S02]  /*0220*/  ISETP.EQ.AND P3, PT, R25.reuse, -0x20, PT ;  /* 0xffffffe01900780c */ /* 0x040fe40003f62270 */
[C---:B------:R-:W-:Y:S02]  /*0230*/  ISETP.EQ.AND P2, PT, R25.reuse, -0x18, PT ;  /* 0xffffffe81900780c */ /* 0x040fe40003f42270 */
[C---:B------:R-:W-:Y:S02]  /*0240*/  ISETP.EQ.AND P6, PT, R25.reuse, -0x10, PT ;  /* 0xfffffff01900780c */ /* 0x040fe40003fc2270 */
[C---:B------:R-:W-:Y:S02]  /*0250*/  ISETP.EQ.AND P5, PT, R25.reuse, -0x8, PT ;  /* 0xfffffff81900780c */ /* 0x040fe40003fa2270 */
[C---:B------:R-:W-:Y:S02]  /*0260*/  ISETP.EQ.AND P1, PT, R25.reuse, RZ, PT ;  /* 0x000000ff1900720c */ /* 0x040fe40003f22270 */
[----:B------:R-:W-:-:S02]  /*0270*/  ISETP.EQ.AND P0, PT, R25, 0x8, PT ;  /* 0x000000081900780c */ /* 0x000fc40003f02270 */
[----:B------:R-:W-:Y:S02]  /*0280*/  ISETP.EQ.AND P4, PT, R25, 0x10, PT ;  /* 0x000000101900780c */ /* 0x000fe40003f82270 */
[----:B------:R-:W-:Y:S01]  /*0290*/  @P3 MOV R8, R4 ;  /* 0x0000000400083202 */ /* 0x000fe20000000f00 */
[----:B------:R-:W-:Y:S01]  /*02a0*/  @P2 IMAD.MOV.U32 R8, RZ, RZ, R14 ;  /* 0x000000ffff082224 */ /* 0x000fe200078e000e */
[----:B------:R-:W-:Y:S01]  /*02b0*/  P2R R27, PR, RZ, 0x10 ;  /* 0x00000010ff1b7803 */ /* 0x000fe20000000000 */
[----:B------:R-:W-:Y:S02]  /*02c0*/  @P6 IMAD.MOV.U32 R8, RZ, RZ, R24 ;  /* 0x000000ffff086224 */ /* 0x000fe400078e0018 */
[----:B------:R-:W-:Y:S02]  /*02d0*/  @P5 IMAD.MOV.U32 R8, RZ, RZ, R22 ;  /* 0x000000ffff085224 */ /* 0x000fe400078e0016 */
[----:B------:R-:W-:Y:S02]  /*02e0*/  @P1 IMAD.MOV.U32 R8, RZ, RZ, R20 ;  /* 0x000000ffff081224 */ /* 0x000fe400078e0014 */
[----:B------:R-:W-:-:S02]  /*02f0*/  @P0 MOV R8, R18 ;  /* 0x0000001200080202 */ /* 0x000fc40000000f00 */
[C---:B------:R-:W-:Y:S01]  /*0300*/  ISETP.EQ.AND P0, PT, R25.reuse, 0x18, PT ;  /* 0x000000181900780c */ /* 0x040fe20003f02270 */
[----:B------:R-:W-:Y:S01]  /*0310*/  @P4 IMAD.MOV.U32 R8, RZ, RZ, R16 ;  /* 0x000000ffff084224 */ /* 0x000fe200078e0010 */
[----:B------:R-:W-:-:S11]  /*0320*/  ISETP.EQ.AND P4, PT, R25, 0x8, PT ;  /* 0x000000081900780c */ /* 0x000fd60003f82270 */
[----:B------:R-:W-:-:S05]  /*0330*/  @P0 IMAD.MOV.U32 R8, RZ, RZ, R13 ;  /* 0x000000ffff080224 */ /* 0x000fca00078e000d */
[----:B------:R-:W-:-:S04]  /*0340*/  IABS R10, R8 ;  /* 0x00000008000a7213 */ /* 0x000fc80000000000 */
[----:B------:R-:W1:Y:S08]  /*0350*/  I2F.RP R26, R10 ;  /* 0x0000000a001a7306 */ /* 0x000e700000209400 */
[----:B-1----:R-:W1:Y:S02]  /*0360*/  MUFU.RCP R26, R26 ;  /* 0x0000001a001a7308 */ /* 0x002e640000001000 */
[----:B-1----:R-:W-:Y:S01]  /*0370*/  VIADD R2, R26, 0xffffffe ;  /* 0x0ffffffe1a027836 */ /* 0x002fe20000000000 */
[----:B------:R-:W-:-:S05]  /*0380*/  IABS R26, R8 ;  /* 0x00000008001a7213 */ /* 0x000fca0000000000 */
[----:B------:R1:W3:Y:S02]  /*0390*/  F2I.FTZ.U32.TRUNC.NTZ R3, R2 ;  /* 0x0000000200037305 */ /* 0x0002e4000021f000 */
[----:B-1----:R-:W-:Y:S02]  /*03a0*/  HFMA2 R2, -RZ, RZ, 0, 0 ;  /* 0x00000000ff027431 */ /* 0x002fe400000001ff */
[----:B---3--:R-:W-:-:S04]  /*03b0*/  IMAD.MOV R9, RZ, RZ, -R3 ;  /* 0x000000ffff097224 */ /* 0x008fc800078e0a03 */
[----:B------:R-:W-:-:S04]  /*03c0*/  IMAD R9, R9, R10, RZ ;  /* 0x0000000a09097224 */ /* 0x000fc800078e02ff */
[----:B------:R-:W-:Y:S01]  /*03d0*/  IMAD.HI.U32 R3, R3, R9, R2 ;  /* 0x0000000903037227 */ /* 0x000fe200078e0002 */
[----:B--2---:R-:W-:-:S03]  /*03e0*/  IABS R2, R7 ;  /* 0x0000000700027213 */ /* 0x004fc60000000000 */
[----:B------:R-:W-:Y:S02]  /*03f0*/  @P3 IMAD.MOV.U32 R9, RZ, RZ, R0 ;  /* 0x000000ffff093224 */ /* 0x000fe400078e0000 */
[----:B------:R-:W-:Y:S02]  /*0400*/  @P2 IMAD.MOV.U32 R9, RZ, RZ, R12 ;  /* 0x000000ffff092224 */ /* 0x000fe400078e000c */
[----:B------:R-:W-:Y:S02]  /*0410*/  @P6 IMAD.MOV.U32 R9, RZ, RZ, R23 ;  /* 0x000000ffff096224 */ /* 0x000fe400078e0017 */
[----:B------:R-:W-:Y:S01]  /*0420*/  @P5 IMAD.MOV.U32 R9, RZ, RZ, R21 ;  /* 0x000000ffff095224 */ /* 0x000fe200078e0015 */
[----:B------:R-:W-:Y:S01]  /*0430*/  @P1 MOV R9, R19 ;  /* 0x0000001300091202 */ /* 0x000fe20000000f00 */
[----:B------:R-:W-:Y:S01]  /*0440*/  @P4 IMAD.MOV.U32 R9, RZ, RZ, R17 ;  /* 0x000000ffff094224 */ /* 0x000fe200078e0011 */
[----:B------:R-:W-:Y:S01]  /*0450*/  ISETP.NE.AND P4, PT, R27, RZ, PT ;  /* 0x000000ff1b00720c */ /* 0x000fe20003f85270 */
[----:B------:R-:W-:-:S02]  /*0460*/  IMAD.MOV R27, RZ, RZ, -R26 ;  /* 0x000000ffff1b7224 */ /* 0x000fc400078e0a1a */
[----:B------:R-:W-:Y:S01]  /*0470*/  IMAD.HI.U32 R26, R3, R2, RZ ;  /* 0x00000002031a7227 */ /* 0x000fe200078e00ff */
[----:B------:R-:W-:-:S03]  /*0480*/  P2R R28, PR, RZ, 0x10 ;  /* 0x00000010ff1c7803 */ /* 0x000fc60000000000 */
[----:B------:R-:W-:Y:S01]  /*0490*/  IMAD R3, R26, R27, R2 ;  /* 0x0000001b1a037224 */ /* 0x000fe200078e0202 */
[----:B------:R-:W-:-:S05]  /*04a0*/  LOP3.LUT R2, R7, R8, RZ, 0x3c, !PT ;  /* 0x0000000807027212 */ /* 0x000fca00078e3cff */
[----:B------:R-:W-:Y:S01]  /*04b0*/  @P4 IMAD.MOV.U32 R9, RZ, RZ, R15 ;  /* 0x000000ffff094224 */ /* 0x000fe200078e000f */
[----:B------:R-:W-:Y:S01]  /*04c0*/  ISETP.EQ.AND P4, PT, R25, -0x38, PT ;  /* 0xffffffc81900780c */ /* 0x000fe20003f82270 */
[----:B------:R-:W-:Y:S01]  /*04d0*/  @P0 IMAD.MOV.U32 R9, RZ, RZ, R11 ;  /* 0x000000ffff090224 */ /* 0x000fe200078e000b */
[----:B------:R-:W-:-:S13]  /*04e0*/  ISETP.GT.U32.AND P0, PT, R10, R3, PT ;  /* 0x000000030a00720c */ /* 0x000fda0003f04070 */
[----:B------:R-:W-:Y:S01]  /*04f0*/  @!P0 IADD3 R3, PT, PT, R3, -R10, RZ ;  /* 0x8000000a03038210 */ /* 0x000fe20007ffe0ff */
[----:B------:R-:W-:-:S03]  /*0500*/  @!P0 VIADD R26, R26, 0x1 ;  /* 0x000000011a1a8836 */ /* 0x000fc60000000000 */
[----:B------:R-:W-:Y:S02]  /*0510*/  ISETP.GE.U32.AND P0, PT, R3, R10, PT ;  /* 0x0000000a0300720c */ /* 0x000fe40003f06070 */
[----:B------:R-:W-:-:S04]  /*0520*/  IABS R10, R9 ;  /* 0x00000009000a7213 */ /* 0x000fc80000000000 */
[----:B------:R-:W1:Y:S07]  /*0530*/  I2F.RP R27, R10 ;  /* 0x0000000a001b7306 */ /* 0x000e6e0000209400 */
[----:B------:R-:W-:Y:S01]  /*0540*/  @P0 VIADD R26, R26, 0x1 ;  /* 0x000000011a1a0836 */ /* 0x000fe20000000000 */
[----:B------:R-:W-:Y:S01]  /*0550*/  ISETP.GE.AND P0, PT, R2, RZ, PT ;  /* 0x000000ff0200720c */ /* 0x000fe20003f06270 */
[----:B-1----:R-:W1:-:S12]  /*0560*/  MUFU.RCP R27, R27 ;  /* 0x0000001b001b7308 */ /* 0x002e580000001000 */
[----:B------:R-:W-:Y:S01]  /*0570*/  @!P0 IMAD.MOV R26, RZ, RZ, -R26 ;  /* 0x000000ffff1a8224 */ /* 0x000fe200078e0a1a */
[----:B------:R-:W-:Y:S02]  /*0580*/  ISETP.NE.AND P0, PT, R8, RZ, PT ;  /* 0x000000ff0800720c */ /* 0x000fe40003f05270 */
[----:B-1----:R-:W-:-:S11]  /*0590*/  IADD3 R2, PT, PT, R27, 0xffffffe, RZ ;  /* 0x0ffffffe1b027810 */ /* 0x002fd60007ffe0ff */
[----:B------:R-:W-:Y:S01]  /*05a0*/  @!P0 LOP3.LUT R26, RZ, R8, RZ, 0x33, !PT ;  /* 0x00000008ff1a8212 */ /* 0x000fe200078e33ff */
[----:B------:R1:W2:Y:S03]  /*05b0*/  F2I.FTZ.U32.TRUNC.NTZ R3, R2 ;  /* 0x0000000200037305 */ /* 0x0002a6000021f000 */
[----:B------:R-:W-:Y:S01]  /*05c0*/  IABS R30, R26 ;  /* 0x0000001a001e7213 */ /* 0x000fe20000000000 */
[----:B-1----:R-:W-:Y:S02]  /*05d0*/  IMAD.MOV.U32 R2, RZ, RZ, RZ ;  /* 0x000000ffff027224 */ /* 0x002fe400078e00ff */
[----:B--2---:R-:W-:-:S04]  /*05e0*/  IMAD.MOV R29, RZ, RZ, -R3 ;  /* 0x000000ffff1d7224 */ /* 0x004fc800078e0a03 */
[----:B------:R-:W-:-:S04]  /*05f0*/  IMAD R29, R29, R10, RZ ;  /* 0x0000000a1d1d7224 */ /* 0x000fc800078e02ff */
[----:B------:R-:W-:Y:S01]  /*0600*/  IMAD.HI.U32 R3, R3, R29, R2 ;  /* 0x0000001d03037227 */ /* 0x000fe200078e0002 */
[-C--:B------:R-:W-:Y:S02]  /*0610*/  IABS R29, R9.reuse ;  /* 0x00000009001d7213 */ /* 0x080fe40000000000 */
[----:B------:R-:W-:-:S03]  /*0620*/  LOP3.LUT R2, R26, R9, RZ, 0x3c, !PT ;  /* 0x000000091a027212 */ /* 0x000fc600078e3cff */
[----:B------:R-:W-:Y:S02]  /*0630*/  IMAD.MOV R27, RZ, RZ, -R29 ;  /* 0x000000ffff1b7224 */ /* 0x000fe400078e0a1d */
[----:B------:R-:W-:-:S04]  /*0640*/  IMAD.HI.U32 R3, R3, R30, RZ ;  /* 0x0000001e03037227 */ /* 0x000fc800078e00ff */
[----:B------:R-:W-:-:S05]  /*0650*/  IMAD R27, R3, R27, R30 ;  /* 0x0000001b031b7224 */ /* 0x000fca00078e021e */
[----:B------:R-:W-:-:S13]  /*0660*/  ISETP.GT.U32.AND P0, PT, R10, R27, PT ;  /* 0x0000001b0a00720c */ /* 0x000fda0003f04070 */
[----:B------:R-:W-:Y:S01]  /*0670*/  @!P0 IADD3 R27, PT, PT, R27, -R10, RZ ;  /* 0x8000000a1b1b8210 */ /* 0x000fe20007ffe0ff */
[----:B------:R-:W-:-:S03]  /*0680*/  @!P0 VIADD R3, R3, 0x1 ;  /* 0x0000000103038836 */ /* 0x000fc60000000000 */
[----:B------:R-:W-:Y:S02]  /*0690*/  ISETP.GE.U32.AND P0, PT, R27, R10, PT ;  /* 0x0000000a1b00720c */ /* 0x000fe40003f06070 */
[----:B------:R-:W-:-:S11]  /*06a0*/  P2R R27, PR, RZ, 0x10 ;  /* 0x00000010ff1b7803 */ /* 0x000fd60000000000 */
[----:B------:R-:W-:Y:S01]  /*06b0*/  @P0 VIADD R3, R3, 0x1 ;  /* 0x0000000103030836 */ /* 0x000fe20000000000 */
[----:B------:R-:W-:Y:S01]  /*06c0*/  ISETP.GE.AND P0, PT, R2, RZ, PT ;  /* 0x000000ff0200720c */ /* 0x000fe20003f06270 */
[----:B------:R-:W-:Y:S02]  /*06d0*/  IMAD.MOV R2, RZ, RZ, -R26 ;  /* 0x000000ffff027224 */ /* 0x000fe400078e0a1a */
[----:B------:R-:W-:Y:S02]  /*06e0*/  IMAD.MOV.U32 R10, RZ, RZ, R3 ;  /* 0x000000ffff0a7224 */ /* 0x000fe400078e0003 */
[----:B------:R-:W-:-:S04]  /*06f0*/  IMAD R3, R8, R2, R7 ;  /* 0x0000000208037224 */ /* 0x000fc800078e0207 */
[----:B------:R-:W-:-:S04]  /*0700*/  @P4 IMAD.MOV.U32 R4, RZ, RZ, R3 ;  /* 0x000000ffff044224 */ /* 0x000fc800078e0003 */
[----:B------:R-:W-:Y:S02]  /*0710*/  @!P0 IADD3 R10, PT, PT, -R10, RZ, RZ ;  /* 0x000000ff0a0a8210 */ /* 0x000fe40007ffe1ff */
[----:B------:R-:W-:-:S13]  /*0720*/  ISETP.NE.AND P0, PT, R9, RZ, PT ;  /* 0x000000ff0900720c */ /* 0x000fda0003f05270 */
[----:B------:R-:W-:Y:S02]  /*0730*/  @!P0 LOP3.LUT R10, RZ, R9, RZ, 0x33, !PT ;  /* 0x00000009ff0a8212 */ /* 0x000fe400078e33ff */
[----:B------:R-:W-:-:S03]  /*0740*/  ISETP.EQ.AND P0, PT, R25, RZ, PT ;  /* 0x000000ff1900720c */ /* 0x000fc60003f02270 */
[----:B------:R-:W-:-:S04]  /*0750*/  IMAD.MOV R2, RZ, RZ, -R10 ;  /* 0x000000ffff027224 */ /* 0x000fc800078e0a0a */
[----:B------:R-:W-:-:S04]  /*0760*/  IMAD R26, R9, R2, R26 ;  /* 0x00000002091a7224 */ /* 0x000fc800078e021a */
[----:B------:R-:W-:Y:S01]  /*0770*/  @P4 IMAD.MOV.U32 R0, RZ, RZ, R26 ;  /* 0x000000ffff004224 */ /* 0x000fe200078e001a */
[C---:B------:R-:W-:Y:S01]  /*0780*/  ISETP.EQ.AND P4, PT, R25.reuse, 0x8, PT ;  /* 0x000000081900780c */ /* 0x040fe20003f82270 */
[----:B------:R-:W-:Y:S01]  /*0790*/  @P0 IMAD.MOV.U32 R13, RZ, RZ, R3 ;  /* 0x000000ffff0d0224 */ /* 0x000fe200078e0003 */
[----:B------:R-:W-:Y:S02]  /*07a0*/  @P0 MOV R11, R26 ;  /* 0x0000001a000b0202 */ /* 0x000fe40000000f00 */
[----:B------:R-:W-:-:S13]  /*07b0*/  ISETP.EQ.AND P0, PT, R25, -0x28, PT ;  /* 0xffffffd81900780c */ /* 0x000fda0003f02270 */
[----:B------:R-:W-:Y:S01]  /*07c0*/  @P0 IMAD.MOV.U32 R9, RZ, RZ, R4 ;  /* 0x000000ffff090224 */ /* 0x000fe200078e0004 */
[----:B------:R-:W-:Y:S02]  /*07d0*/  @P0 MOV R7, R0 ;  /* 0x0000000000070202 */ /* 0x000fe40000000f00 */
[----:B------:R-:W-:-:S13]  /*07e0*/  ISETP.EQ.AND P0, PT, R25, -0x30, PT ;  /* 0xffffffd01900780c */ /* 0x000fda0003f02270 */
[----:B------:R-:W-:Y:S02]  /*07f0*/  @P0 IMAD.MOV.U32 R12, RZ, RZ, R26 ;  /* 0x000000ffff0c0224 */ /* 0x000fe400078e001a */
[----:B------:R-:W-:-:S03]  /*0800*/  @P0 IMAD.MOV.U32 R14, RZ, RZ, R3 ;  /* 0x000000ffff0e0224 */ /* 0x000fc600078e0003 */
[----:B------:R-:W-:Y:S01]  /*0810*/  @P3 MOV R7, R12 ;  /* 0x0000000c00073202 */ /* 0x000fe20000000f00 */
[----:B------:R-:W-:Y:S01]  /*0820*/  @P3 IMAD.MOV.U32 R9, RZ, RZ, R14 ;  /* 0x000000ffff093224 */ /* 0x000fe200078e000e */
        /* <DEDUP_REMOVED lines=25> */
[----:B------:R-:W-:Y:S02]  /*09c0*/  ISETP.NE.AND P4, PT, R28, RZ, PT ;  /* 0x000000ff1c00720c */ /* 0x000fe40003f85270 */
[----:B------:R-:W-:-:S11]  /*09d0*/  IABS R28, R10 ;  /* 0x0000000a001c7213 */ /* 0x000fd60000000000 */
[----:B------:R-:W-:Y:S02]  /*09e0*/  @P4 IMAD.MOV.U32 R9, RZ, RZ, R13 ;  /* 0x000000ffff094224 */ /* 0x000fe400078e000d */
[----:B------:R-:W-:-:S03]  /*09f0*/  @P4 IMAD.MOV.U32 R7, RZ, RZ, R11 ;  /* 0x000000ffff074224 */ /* 0x000fc600078e000b */
[----:B------:R-:W-:-:S04]  /*0a00*/  IABS R8, R9 ;  /* 0x0000000900087213 */ /* 0x000fc80000000000 */
[----:B------:R-:W1:Y:S08]  /*0a10*/  I2F.RP R26, R8 ;  /* 0x00000008001a7306 */ /* 0x000e700000209400 */
[----:B-1----:R-:W1:Y:S02]  /*0a20*/  MUFU.RCP R26, R26 ;  /* 0x0000001a001a7308 */ /* 0x002e640000001000 */
[----:B-1----:R-:W-:Y:S01]  /*0a30*/  VIADD R2, R26, 0xffffffe ;  /* 0x0ffffffe1a027836 */ /* 0x002fe20000000000 */
[----:B------:R-:W-:-:S05]  /*0a40*/  IABS R26, R7 ;  /* 0x00000007001a7213 */ /* 0x000fca0000000000 */
[----:B------:R1:W2:Y:S02]  /*0a50*/  F2I.FTZ.U32.TRUNC.NTZ R3, R2 ;  /* 0x0000000200037305 */ /* 0x0002a4000021f000 */
[----:B-1----:R-:W-:Y:S01]  /*0a60*/  IMAD.MOV.U32 R2, RZ, RZ, RZ ;  /* 0x000000ffff027224 */ /* 0x002fe200078e00ff */
[----:B--2---:R-:W-:-:S05]  /*0a70*/  IADD3 R29, PT, PT, RZ, -R3, RZ ;  /* 0x80000003ff1d7210 */ /* 0x004fca0007ffe0ff */
[----:B------:R-:W-:-:S04]  /*0a80*/  IMAD R29, R29, R8, RZ ;  /* 0x000000081d1d7224 */ /* 0x000fc800078e02ff */
[----:B------:R-:W-:Y:S01]  /*0a90*/  IMAD.HI.U32 R3, R3, R29, R2 ;  /* 0x0000001d03037227 */ /* 0x000fe200078e0002 */
[-C--:B------:R-:W-:Y:S02]  /*0aa0*/  IABS R29, R9.reuse ;  /* 0x00000009001d7213 */ /* 0x080fe40000000000 */
[----:B------:R-:W-:-:S03]  /*0ab0*/  LOP3.LUT R2, R10, R9, RZ, 0x3c, !PT ;  /* 0x000000090a027212 */ /* 0x000fc600078e3cff */
[----:B------:R-:W-:Y:S02]  /*0ac0*/  IMAD.MOV R29, RZ, RZ, -R29 ;  /* 0x000000ffff1d7224 */ /* 0x000fe400078e0a1d */
[----:B------:R-:W-:-:S04]  /*0ad0*/  IMAD.HI.U32 R3, R3, R28, RZ ;  /* 0x0000001c03037227 */ /* 0x000fc800078e00ff */
[----:B------:R-:W-:Y:S02]  /*0ae0*/  IMAD R29, R3, R29, R28 ;  /* 0x0000001d031d7224 */ /* 0x000fe400078e021c */
[----:B------:R-:W1:Y:S03]  /*0af0*/  I2F.RP R28, R26 ;  /* 0x0000001a001c7306 */ /* 0x000e660000209400 */
[----:B------:R-:W-:-:S05]  /*0b00*/  ISETP.GT.U32.AND P4, PT, R8, R29, PT ;  /* 0x0000001d0800720c */ /* 0x000fca0003f84070 */
[----:B-1----:R-:W1:Y:S08]  /*0b10*/  MUFU.RCP R28, R28 ;  /* 0x0000001c001c7308 */ /* 0x002e700000001000 */
[----:B------:R-:W-:Y:S01]  /*0b20*/  @!P4 IMAD.IADD R29, R29, 0x1, -R8 ;  /* 0x000000011d1dc824 */ /* 0x000fe200078e0a08 */
[----:B------:R-:W-:-:S04]  /*0b30*/  @!P4 IADD3 R3, PT, PT, R3, 0x1, RZ ;  /* 0x000000010303c810 */ /* 0x000fc80007ffe0ff */
[----:B------:R-:W-:-:S13]  /*0b40*/  ISETP.GE.U32.AND P4, PT, R29, R8, PT ;  /* 0x000000081d00720c */ /* 0x000fda0003f86070 */
[----:B------:R-:W-:Y:S01]  /*0b50*/  @P4 VIADD R3, R3, 0x1 ;  /* 0x0000000103034836 */ /* 0x000fe20000000000 */
[----:B------:R-:W-:Y:S02]  /*0b60*/  ISETP.GE.AND P4, PT, R2, RZ, PT ;  /* 0x000000ff0200720c */ /* 0x000fe40003f86270 */
[----:B-1----:R-:W-:Y:S01]  /*0b70*/  IADD3 R2, PT, PT, R28, 0xffffffe, RZ ;  /* 0x0ffffffe1c027810 */ /* 0x002fe20007ffe0ff */
[----:B------:R-:W-:-:S03]  /*0b80*/  IMAD.MOV.U32 R8, RZ, RZ, R3 ;  /* 0x000000ffff087224 */ /* 0x000fc600078e0003 */
[----:B------:R1:W2:Y:S07]  /*0b90*/  F2I.FTZ.U32.TRUNC.NTZ R3, R2 ;  /* 0x0000000200037305 */ /* 0x0002ae000021f000 */
[----:B------:R-:W-:Y:S01]  /*0ba0*/  @!P4 IMAD.MOV R8, RZ, RZ, -R8 ;  /* 0x000000ffff08c224 */ /* 0x000fe200078e0a08 */
[----:B------:R-:W-:Y:S01]  /*0bb0*/  ISETP.NE.AND P4, PT, R9, RZ, PT ;  /* 0x000000ff0900720c */ /* 0x000fe20003f85270 */
[----:B-1----:R-:W-:Y:S02]  /*0bc0*/  IMAD.MOV.U32 R2, RZ, RZ, RZ ;  /* 0x000000ffff027224 */ /* 0x002fe400078e00ff */
[----:B--2---:R-:W-:-:S04]  /*0bd0*/  IMAD.MOV R29, RZ, RZ, -R3 ;  /* 0x000000ffff1d7224 */ /* 0x004fc800078e0a03 */
[----:B------:R-:W-:-:S06]  /*0be0*/  IMAD R29, R29, R26, RZ ;  /* 0x0000001a1d1d7224 */ /* 0x000fcc00078e02ff */
[----:B------:R-:W-:Y:S01]  /*0bf0*/  @!P4 LOP3.LUT R8, RZ, R9, RZ, 0x33, !PT ;  /* 0x00000009ff08c212 */ /* 0x000fe200078e33ff */
[----:B------:R-:W-:Y:S01]  /*0c00*/  IMAD.HI.U32 R3, R3, R29, R2 ;  /* 0x0000001d03037227 */ /* 0x000fe200078e0002 */
[-C--:B------:R-:W-:Y:S02]  /*0c10*/  IABS R29, R7.reuse ;  /* 0x00000007001d7213 */ /* 0x080fe40000000000 */
[----:B------:R-:W-:Y:S02]  /*0c20*/  IABS R28, R8 ;  /* 0x00000008001c7213 */ /* 0x000fe40000000000 */
[----:B------:R-:W-:Y:S01]  /*0c30*/  LOP3.LUT R2, R8, R7, RZ, 0x3c, !PT ;  /* 0x0000000708027212 */ /* 0x000fe200078e3cff */
[----:B------:R-:W-:Y:S02]  /*0c40*/  IMAD.MOV R29, RZ, RZ, -R29 ;  /* 0x000000ffff1d7224 */ /* 0x000fe400078e0a1d */
[----:B------:R-:W-:-:S04]  /*0c50*/  IMAD.HI.U32 R3, R3, R28, RZ ;  /* 0x0000001c03037227 */ /* 0x000fc800078e00ff */
[----:B------:R-:W-:-:S05]  /*0c60*/  IMAD R29, R3, R29, R28 ;  /* 0x0000001d031d7224 */ /* 0x000fca00078e021c */
[----:B------:R-:W-:-:S13]  /*0c70*/  ISETP.GT.U32.AND P4, PT, R26, R29, PT ;  /* 0x0000001d1a00720c */ /* 0x000fda0003f84070 */
[----:B------:R-:W-:Y:S01]  /*0c80*/  @!P4 IADD3 R29, PT, PT, R29, -R26, RZ ;  /* 0x8000001a1d1dc210 */ /* 0x000fe20007ffe0ff */
[----:B------:R-:W-:-:S03]  /*0c90*/  @!P4 VIADD R3, R3, 0x1 ;  /* 0x000000010303c836 */ /* 0x000fc60000000000 */
[----:B------:R-:W-:-:S13]  /*0ca0*/  ISETP.GE.U32.AND P4, PT, R29, R26, PT ;  /* 0x0000001a1d00720c */ /* 0x000fda0003f86070 */
[----:B------:R-:W-:Y:S01]  /*0cb0*/  @P4 VIADD R3, R3, 0x1 ;  /* 0x0000000103034836 */ /* 0x000fe20000000000 */
[----:B------:R-:W-:Y:S02]  /*0cc0*/  ISETP.GE.AND P4, PT, R2, RZ, PT ;  /* 0x000000ff0200720c */ /* 0x000fe40003f86270 */
[----:B------:R-:W-:-:S05]  /*0cd0*/  IADD3 R2, PT, PT, -R8, RZ, RZ ;  /* 0x000000ff08027210 */ /* 0x000fca0007ffe1ff */
[----:B------:R-:W-:-:S04]  /*0ce0*/  IMAD R10, R9, R2, R10 ;  /* 0x00000002090a7224 */ /* 0x000fc800078e020a */
[--C-:B------:R-:W-:Y:S01]  /*0cf0*/  @P0 IMAD.MOV.U32 R24, RZ, RZ, R10.reuse ;  /* 0x000000ffff180224 */ /* 0x100fe200078e000a */
[----:B------:R-:W-:Y:S01]  /*0d00*/  @P2 MOV R20, R10 ;  /* 0x0000000a00142202 */ /* 0x000fe20000000f00 */
[----:B------:R-:W-:Y:S01]  /*0d10*/  @!P4 IMAD.MOV R3, RZ, RZ, -R3 ;  /* 0x000000ffff03c224 */ /* 0x000fe200078e0a03 */
[----:B------:R-:W-:Y:S01]  /*0d20*/  ISETP.NE.AND P4, PT, R7, RZ, PT ;  /* 0x000000ff0700720c */ /* 0x000fe20003f85270 */
[--C-:B------:R-:W-:Y:S02]  /*0d30*/  @P3 IMAD.MOV.U32 R22, RZ, RZ, R10.reuse ;  /* 0x000000ffff163224 */ /* 0x100fe400078e000a */
[--C-:B------:R-:W-:Y:S02]  /*0d40*/  @P6 IMAD.MOV.U32 R18, RZ, RZ, R10.reuse ;  /* 0x000000ffff126224 */ /* 0x100fe400078e000a */
[--C-:B------:R-:W-:Y:S02]  /*0d50*/  @P5 IMAD.MOV.U32 R16, RZ, RZ, R10.reuse ;  /* 0x000000ffff105224 */ /* 0x100fe400078e000a */
[----:B------:R-:W-:-:S06]  /*0d60*/  @P1 IMAD.MOV.U32 R13, RZ, RZ, R10 ;  /* 0x000000ffff0d1224 */ /* 0x000fcc00078e000a */
[----:B------:R-:W-:Y:S02]  /*0d70*/  @!P4 LOP3.LUT R3, RZ, R7, RZ, 0x33, !PT ;  /* 0x00000007ff03c212 */ /* 0x000fe400078e33ff */
[----:B------:R-:W-:-:S03]  /*0d80*/  ISETP.EQ.AND P4, PT, R25, -0x40, PT ;  /* 0xffffffc01900780c */ /* 0x000fc60003f82270 */
[----:B------:R-:W-:-:S04]  /*0d90*/  IMAD.MOV R2, RZ, RZ, -R3 ;  /* 0x000000ffff027224 */ /* 0x000fc800078e0a03 */
[----:B------:R-:W-:Y:S02]  /*0da0*/  IMAD R8, R7, R2, R8 ;  /* 0x0000000207087224 */ /* 0x000fe400078e0208 */
[----:B------:R-:W-:Y:S02]  /*0db0*/  IMAD.MOV.U32 R7, RZ, RZ, R3 ;  /* 0x000000ffff077224 */ /* 0x000fe400078e0003 */
[----:B------:R-:W-:Y:S01]  /*0dc0*/  @P0 IMAD.MOV.U32 R23, RZ, RZ, R8 ;  /* 0x000000ffff170224 */ /* 0x000fe200078e0008 */
[----:B------:R-:W-:Y:S01]  /*0dd0*/  @P6 MOV R17, R8 ;  /* 0x0000000800116202 */ /* 0x000fe20000000f00 */
[----:B------:R-:W-:Y:S02]  /*0de0*/  @P4 IMAD.MOV.U32 R4, RZ, RZ, R10 ;  /* 0x000000ffff044224 */ /* 0x000fe400078e000a */
[--C-:B------:R-:W-:Y:S01]  /*0df0*/  @P4 IMAD.MOV.U32 R0, RZ, RZ, R8.reuse ;  /* 0x000000ffff004224 */ /* 0x100fe200078e0008 */
[----:B------:R-:W-:Y:S01]  /*0e00*/  ISETP.NE.AND P4, PT, R27, RZ, PT ;  /* 0x000000ff1b00720c */ /* 0x000fe20003f85270 */
[----:B------:R-:W-:-:S02]  /*0e10*/  @P3 IMAD.MOV.U32 R21, RZ, RZ, R8 ;  /* 0x000000ffff153224 */ /* 0x000fc400078e0008 */
[--C-:B------:R-:W-:Y:S02]  /*0e20*/  @P2 IMAD.MOV.U32 R19, RZ, RZ, R8.reuse ;  /* 0x000000ffff132224 */ /* 0x100fe400078e0008 */
[--C-:B------:R-:W-:Y:S02]  /*0e30*/  @P5 IMAD.MOV.U32 R15, RZ, RZ, R8.reuse ;  /* 0x000000ffff0f5224 */ /* 0x100fe400078e0008 */
[----:B------:R-:W-:-:S06]  /*0e40*/  @P1 IMAD.MOV.U32 R11, RZ, RZ, R8 ;  /* 0x000000ffff0b1224 */ /* 0x000fcc00078e0008 */
[----:B------:R-:W-:Y:S01]  /*0e50*/  @P4 IMAD.MOV.U32 R14, RZ, RZ, R10 ;  /* 0x000000ffff0e4224 */ /* 0x000fe200078e000a */
[----:B------:R-:W-:Y:S02]  /*0e60*/  @P4 MOV R12, R8 ;  /* 0x00000008000c4202 */ /* 0x000fe40000000f00 */
[----:B------:R-:W-:-:S13]  /*0e70*/  ISETP.NE.AND P4, PT, R6, R5, PT ;  /* 0x000000050600720c */ /* 0x000fda0003f85270 */
[----:B------:R-:W-:Y:S05]  /*0e80*/  @P4 BRA `(.L_x_2) ;  /* 0xfffffff000dc4947 */ /* 0x000fea000383ffff */
.L_x_1:
[----:B------:R-:W-:Y:S05]  /*0e90*/  BRA.U !UP1, `(.L_x_0) ;  /* 0x0000000509847547 */ /* 0x000fea000b800000 */
[----:B------:R-:W-:-:S05]  /*0ea0*/  UMOV UR4, URZ ;  /* 0x000000ff00047c82 */ /* 0x000fca0008000000 */
.L_x_3:
[C---:B------:R-:W-:Y:S01]  /*0eb0*/  SHF.L.U32 R27, R5.reuse, 0x2, RZ ;  /* 0x00000002051b7819 */ /* 0x040fe200000006ff */
[----:B------:R-:W-:Y:S01]  /*0ec0*/  UIADD3 UR4, UPT, UPT, UR4, 0x1, URZ ;  /* 0x0000000104047890 */ /* 0x000fe2000fffe0ff */
[----:B--2---:R-:W-:Y:S01]  /*0ed0*/  IABS R10, R7 ;  /* 0x00000007000a7213 */ /* 0x004fe20000000000 */
[----:B------:R-:W-:Y:S01]  /*0ee0*/  VIADD R5, R5, 0x1 ;  /* 0x0000000105057836 */ /* 0x000fe20000000000 */
[C---:B------:R-:W-:Y:S01]  /*0ef0*/  ISETP.EQ.AND P1, PT, R27.reuse, -0x20, PT ;  /* 0xffffffe01b00780c */ /* 0x040fe20003f22270 */
[----:B------:R-:W-:Y:S01]  /*0f00*/  UISETP.NE.AND UP0, UPT, UR4, UR5, UPT ;  /* 0x000000050400728c */ /* 0x000fe2000bf05270 */
[C---:B------:R-:W-:Y:S02]  /*0f10*/  ISETP.EQ.AND P3, PT, R27.reuse, -0x1c, PT ;  /* 0xffffffe41b00780c */ /* 0x040fe40003f62270 */
[C---:B------:R-:W-:Y:S02]  /*0f20*/  ISETP.EQ.AND P2, PT, R27.reuse, -0x18, PT ;  /* 0xffffffe81b00780c */ /* 0x040fe40003f42270 */
[----:B------:R-:W-:-:S02]  /*0f30*/  ISETP.EQ.AND P0, PT, R27, -0x14, PT ;  /* 0xffffffec1b00780c */ /* 0x000fc40003f02270 */
[C---:B------:R-:W-:Y:S02]  /*0f40*/  ISETP.EQ.AND P5, PT, R27.reuse, -0xc, PT ;  /* 0xfffffff41b00780c */ /* 0x040fe40003fa2270 */
[C---:B------:R-:W-:Y:S02]  /*0f50*/  ISETP.EQ.AND P4, PT, R27.reuse, -0x8, PT ;  /* 0xfffffff81b00780c */ /* 0x040fe40003f82270 */
[C---:B------:R-:W-:Y:S01]  /*0f60*/  ISETP.EQ.AND P6, PT, R27.reuse, 0x8, PT ;  /* 0x000000081b00780c */ /* 0x040fe20003fc2270 */
[----:B------:R-:W-:Y:S01]  /*0f70*/  @P1 IMAD.MOV.U32 R6, RZ, RZ, R4 ;  /* 0x000000ffff061224 */ /* 0x000fe200078e0004 */
[C---:B------:R-:W-:Y:S01]  /*0f80*/  ISETP.EQ.AND P1, PT, R27.reuse, -0x10, PT ;  /* 0xfffffff01b00780c */ /* 0x040fe20003f22270 */
[----:B------:R-:W-:Y:S01]  /*0f90*/  @P3 IMAD.MOV.U32 R6, RZ, RZ, R0 ;  /* 0x000000ffff063224 */ /* 0x000fe200078e0000 */
[C---:B------:R-:W-:Y:S01]  /*0fa0*/  ISETP.EQ.AND P3, PT, R27.reuse, -0x4, PT ;  /* 0xfffffffc1b00780c */ /* 0x040fe20003f62270 */
[----:B------:R-:W-:Y:S01]  /*0fb0*/  @P2 IMAD.MOV.U32 R6, RZ, RZ, R14 ;  /* 0x000000ffff062224 */ /* 0x000fe200078e000e */
[----:B------:R-:W-:-:S02]  /*0fc0*/  ISETP.EQ.AND P2, PT, R27, RZ, PT ;  /* 0x000000ff1b00720c */ /* 0x000fc40003f42270 */
[----:B------:R-:W-:Y:S02]  /*0fd0*/  @P0 MOV R6, R12 ;  /* 0x0000000c00060202 */ /* 0x000fe40000000f00 */
[C---:B------:R-:W-:Y:S02]  /*0fe0*/  ISETP.EQ.AND P0, PT, R27.reuse, 0x4, PT ;  /* 0x000000041b00780c */ /* 0x040fe40003f02270 */
[----:B------:R-:W-:Y:S02]  /*0ff0*/  P2R R28, PR, RZ, 0x2 ;  /* 0x00000002ff1c7803 */ /* 0x000fe40000000000 */
[----:B------:R-:W-:Y:S01]  /*1000*/  P2R R29, PR, RZ, 0x20 ;  /* 0x00000020ff1d7803 */ /* 0x000fe20000000000 */
[----:B------:R-:W-:Y:S01]  /*1010*/  @P1 IMAD.MOV.U32 R6, RZ, RZ, R24 ;  /* 0x000000ffff061224 */ /* 0x000fe200078e0018 */
[----:B------:R-:W-:Y:S01]  /*1020*/  P2R R26, PR, RZ, 0x10 ;  /* 0x00000010ff1a7803 */ /* 0x000fe20000000000 */
[----:B------:R-:W-:Y:S01]  /*1030*/  @P5 IMAD.MOV.U32 R6, RZ, RZ, R23 ;  /* 0x000000ffff065224 */ /* 0x000fe200078e0017 */
[C---:B------:R-:W-:Y:S01]  /*1040*/  ISETP.EQ.AND P5, PT, R27.reuse, -0x1c, PT ;  /* 0xffffffe41b00780c */ /* 0x040fe20003fa2270 */
[----:B------:R-:W-:Y:S01]  /*1050*/  @P4 IMAD.MOV.U32 R6, RZ, RZ, R22 ;  /* 0x000000ffff064224 */ /* 0x000fe200078e0016 */
[----:B------:R-:W-:Y:S01]  /*1060*/  @P3 MOV R6, R21 ;  /* 0x0000001500063202 */ /* 0x000fe20000000f00 */
[----:B------:R-:W-:Y:S01]  /*1070*/  @P2 IMAD.MOV.U32 R6, RZ, RZ, R20 ;  /* 0x000000ffff062224 */ /* 0x000fe200078e0014 */
[C---:B------:R-:W-:Y:S01]  /*1080*/  ISETP.EQ.AND P4, PT, R27.reuse, -0x20, PT ;  /* 0xffffffe01b00780c */ /* 0x040fe20003f82270 */
[----:B------:R-:W-:Y:S01]  /*1090*/  @P0 IMAD.MOV.U32 R6, RZ, RZ, R19 ;  /* 0x000000ffff060224 */ /* 0x000fe200078e0013 */
[C---:B------:R-:W-:Y:S01]  /*10a0*/  ISETP.EQ.AND P1, PT, R27.reuse, -0x18, PT ;  /* 0xffffffe81b00780c */ /* 0x040fe20003f22270 */
[----:B------:R-:W-:Y:S01]  /*10b0*/  @P6 IMAD.MOV.U32 R6, RZ, RZ, R18 ;  /* 0x000000ffff066224 */ /* 0x000fe200078e0012 */
[----:B------:R-:W-:-:S13]  /*10c0*/  ISETP.EQ.AND P6, PT, R27, 0xc, PT ;  /* 0x0000000c1b00780c */ /* 0x000fda0003fc2270 */
[----:B------:R-:W-:Y:S02]  /*10d0*/  @P6 MOV R6, R17 ;  /* 0x0000001100066202 */ /* 0x000fe40000000f00 */
[----:B------:R-:W-:-:S13]  /*10e0*/  ISETP.EQ.AND P6, PT, R27, 0x10, PT ;  /* 0x000000101b00780c */ /* 0x000fda0003fc2270 */
[----:B------:R-:W-:Y:S01]  /*10f0*/  @P6 IMAD.MOV.U32 R6, RZ, RZ, R16 ;  /* 0x000000ffff066224 */ /* 0x000fe200078e0010 */
[----:B------:R-:W-:-:S13]  /*1100*/  ISETP.EQ.AND P6, PT, R27, 0x14, PT ;  /* 0x000000141b00780c */ /* 0x000fda0003fc2270 */
[----:B------:R-:W-:Y:S01]  /*1110*/  @P6 IMAD.MOV.U32 R6, RZ, RZ, R15 ;  /* 0x000000ffff066224 */ /* 0x000fe200078e000f */
[----:B------:R-:W-:-:S13]  /*1120*/  ISETP.EQ.AND P6, PT, R27, 0x18, PT ;  /* 0x000000181b00780c */ /* 0x000fda0003fc2270 */
[----:B------:R-:W-:Y:S01]  /*1130*/  @P6 IMAD.MOV.U32 R6, RZ, RZ, R13 ;  /* 0x000000ffff066224 */ /* 0x000fe200078e000d */
[----:B------:R-:W-:-:S13]  /*1140*/  ISETP.EQ.AND P6, PT, R27, 0x1c, PT ;  /* 0x0000001c1b00780c */ /* 0x000fda0003fc2270 */
[----:B------:R-:W-:-:S04]  /*1150*/  @P6 MOV R6, R11 ;  /* 0x0000000b00066202 */ /* 0x000fc80000000f00 */
[----:B------:R-:W-:-:S04]  /*1160*/  IABS R8, R6 ;  /* 0x0000000600087213 */ /* 0x000fc80000000000 */
[----:B------:R-:W1:Y:S08]  /*1170*/  I2F.RP R9, R8 ;  /* 0x0000000800097306 */ /* 0x000e700000209400 */
[----:B-1----:R-:W1:Y:S02]  /*1180*/  MUFU.RCP R9, R9 ;  /* 0x0000000900097308 */ /* 0x002e640000001000 */
[----:B-1----:R-:W-:-:S06]  /*1190*/  VIADD R2, R9, 0xffffffe ;  /* 0x0ffffffe09027836 */ /* 0x002fcc0000000000 */
[----:B------:R1:W2:Y:S02]  /*11a0*/  F2I.FTZ.U32.TRUNC.NTZ R3, R2 ;  /* 0x0000000200037305 */ /* 0x0002a4000021f000 */
[----:B-1----:R-:W-:Y:S02]  /*11b0*/  IMAD.MOV.U32 R2, RZ, RZ, RZ ;  /* 0x000000ffff027224 */ /* 0x002fe400078e00ff */
[----:B--2---:R-:W-:-:S04]  /*11c0*/  IMAD.MOV R25, RZ, RZ, -R3 ;  /* 0x000000ffff197224 */ /* 0x004fc800078e0a03 */
[----:B------:R-:W-:-:S04]  /*11d0*/  IMAD R25, R25, R8, RZ ;  /* 0x0000000819197224 */ /* 0x000fc800078e02ff */
[----:B------:R-:W-:Y:S01]  /*11e0*/  IMAD.HI.U32 R3, R3, R25, R2 ;  /* 0x0000001903037227 */ /* 0x000fe200078e0002 */
[-C--:B------:R-:W-:Y:S02]  /*11f0*/  IABS R25, R6.reuse ;  /* 0x0000000600197213 */ /* 0x080fe40000000000 */
[----:B------:R-:W-:Y:S02]  /*1200*/  LOP3.LUT R2, R7, R6, RZ, 0x3c, !PT ;  /* 0x0000000607027212 */ /* 0x000fe400078e3cff */
[----:B------:R-:W-:Y:S01]  /*1210*/  IADD3 R9, PT, PT, RZ, -R25, RZ ;  /* 0x80000019ff097210 */ /* 0x000fe20007ffe0ff */
[----:B------:R-:W-:-:S04]  /*1220*/  IMAD.HI.U32 R3, R3, R10, RZ ;  /* 0x0000000a03037227 */ /* 0x000fc800078e00ff */
[----:B------:R-:W-:-:S05]  /*1230*/  IMAD R9, R3, R9, R10 ;  /* 0x0000000903097224 */ /* 0x000fca00078e020a */
[----:B------:R-:W-:-:S13]  /*1240*/  ISETP.GT.U32.AND P6, PT, R8, R9, PT ;  /* 0x000000090800720c */ /* 0x000fda0003fc4070 */
[----:B------:R-:W-:Y:S02]  /*1250*/  @!P6 IMAD.IADD R9, R9, 0x1, -R8 ;  /* 0x000000010909e824 */ /* 0x000fe400078e0a08 */
[----:B------:R-:W-:-:S03]  /*1260*/  @!P6 VIADD R3, R3, 0x1 ;  /* 0x000000010303e836 */ /* 0x000fc60000000000 */
[----:B------:R-:W-:-:S13]  /*1270*/  ISETP.GE.U32.AND P6, PT, R9, R8, PT ;  /* 0x000000080900720c */ /* 0x000fda0003fc6070 */
[----:B------:R-:W-:Y:S01]  /*1280*/  @P6 VIADD R3, R3, 0x1 ;  /* 0x0000000103036836 */ /* 0x000fe20000000000 */
[----:B------:R-:W-:-:S13]  /*1290*/  ISETP.GE.AND P6, PT, R2, RZ, PT ;  /* 0x000000ff0200720c */ /* 0x000fda0003fc6270 */
[----:B------:R-:W-:Y:S02]  /*12a0*/  @!P6 IADD3 R3, PT, PT, -R3, RZ, RZ ;  /* 0x000000ff0303e210 */ /* 0x000fe40007ffe1ff */
[----:B------:R-:W-:-:S13]  /*12b0*/  ISETP.NE.AND P6, PT, R6, RZ, PT ;  /* 0x000000ff0600720c */ /* 0x000fda0003fc5270 */
[----:B------:R-:W-:Y:S02]  /*12c0*/  @!P6 LOP3.LUT R3, RZ, R6, RZ, 0x33, !PT ;  /* 0x00000006ff03e212 */ /* 0x000fe400078e33ff */
[----:B------:R-:W-:-:S03]  /*12d0*/  ISETP.EQ.AND P6, PT, R27, -0x14, PT ;  /* 0xffffffec1b00780c */ /* 0x000fc60003fc2270 */
[----:B------:R-:W-:-:S04]  /*12e0*/  IMAD.MOV R2, RZ, RZ, -R3 ;  /* 0x000000ffff027224 */ /* 0x000fc800078e0a03 */
[----:B------:R-:W-:Y:S02]  /*12f0*/  IMAD R2, R6, R2, R7 ;  /* 0x0000000206027224 */ /* 0x000fe400078e0207 */
[----:B------:R-:W-:Y:S02]  /*1300*/  IMAD.MOV.U32 R7, RZ, RZ, R3 ;  /* 0x000000ffff077224 */ /* 0x000fe400078e0003 */
[--C-:B------:R-:W-:Y:S01]  /*1310*/  @P4 IMAD.MOV.U32 R22, RZ, RZ, R2.reuse ;  /* 0x000000ffff164224 */ /* 0x100fe200078e0002 */
[----:B------:R-:W-:Y:S01]  /*1320*/  @P1 MOV R20, R2 ;  /* 0x0000000200141202 */ /* 0x000fe20000000f00 */
[--C-:B------:R-:W-:Y:S01]  /*1330*/  @P5 IMAD.MOV.U32 R21, RZ, RZ, R2.reuse ;  /* 0x000000ffff155224 */ /* 0x100fe200078e0002 */
[----:B------:R-:W-:Y:S01]  /*1340*/  ISETP.NE.AND P4, PT, R26, RZ, PT ;  /* 0x000000ff1a00720c */ /* 0x000fe20003f85270 */
[--C-:B------:R-:W-:Y:S01]  /*1350*/  @P6 IMAD.MOV.U32 R19, RZ, RZ, R2.reuse ;  /* 0x000000ffff136224 */ /* 0x100fe200078e0002 */
[----:B------:R-:W-:Y:S01]  /*1360*/  ISETP.NE.AND P5, PT, R29, RZ, PT ;  /* 0x000000ff1d00720c */ /* 0x000fe20003fa5270 */
[--C-:B------:R-:W-:Y:S01]  /*1370*/  @P3 IMAD.MOV.U32 R15, RZ, RZ, R2.reuse ;  /* 0x000000ffff0f3224 */ /* 0x100fe200078e0002 */
[----:B------:R-:W-:Y:S01]  /*1380*/  ISETP.NE.AND P1, PT, R28, RZ, PT ;  /* 0x000000ff1c00720c */ /* 0x000fe20003f25270 */
[--C-:B------:R-:W-:Y:S01]  /*1390*/  @P2 IMAD.MOV.U32 R13, RZ, RZ, R2.reuse ;  /* 0x000000ffff0d2224 */ /* 0x100fe200078e0002 */
[C---:B------:R-:W-:Y:S01]  /*13a0*/  ISETP.EQ.AND P6, PT, R27.reuse, -0x38, PT ;  /* 0xffffffc81b00780c */ /* 0x040fe20003fc2270 */
[----:B------:R-:W-:Y:S01]  /*13b0*/  @P0 IMAD.MOV.U32 R11, RZ, RZ, R2 ;  /* 0x000000ffff0b0224 */ /* 0x000fe200078e0002 */
[----:B------:R-:W-:-:S02]  /*13c0*/  ISETP.EQ.AND P3, PT, R27, -0x28, PT ;  /* 0xffffffd81b00780c */ /* 0x000fc40003f62270 */
[----:B------:R-:W-:-:S03]  /*13d0*/  ISETP.EQ.AND P2, PT, R27, -0x24, PT ;  /* 0xffffffdc1b00780c */ /* 0x000fc60003f42270 */
[-C--:B------:R-:W-:Y:S02]  /*13e0*/  @P4 MOV R16, R2.reuse ;  /* 0x0000000200104202 */ /* 0x080fe40000000f00 */
[--C-:B------:R-:W-:Y:S01]  /*13f0*/  @P5 IMAD.MOV.U32 R17, RZ, RZ, R2.reuse ;  /* 0x000000ffff115224 */ /* 0x100fe200078e0002 */
[C---:B------:R-:W-:Y:S01]  /*1400*/  ISETP.EQ.AND P5, PT, R27.reuse, -0x30, PT ;  /* 0xffffffd01b00780c */ /* 0x040fe20003fa2270 */
[--C-:B------:R-:W-:Y:S01]  /*1410*/  @P1 IMAD.MOV.U32 R18, RZ, RZ, R2.reuse ;  /* 0x000000ffff121224 */ /* 0x100fe200078e0002 */
[C---:B------:R-:W-:Y:S01]  /*1420*/  ISETP.EQ.AND P1, PT, R27.reuse, -0x34, PT ;  /* 0xffffffcc1b00780c */ /* 0x040fe20003f22270 */
[--C-:B------:R-:W-:Y:S01]  /*1430*/  @P6 IMAD.MOV.U32 R4, RZ, RZ, R2.reuse ;  /* 0x000000ffff046224 */ /* 0x100fe200078e0002 */
[----:B------:R-:W-:Y:S01]  /*1440*/  ISETP.EQ.AND P4, PT, R27, -0x2c, PT ;  /* 0xffffffd41b00780c */ /* 0x000fe20003f82270 */
[----:B------:R-:W-:Y:S02]  /*1450*/  @P3 IMAD.MOV.U32 R24, RZ, RZ, R2 ;  /* 0x000000ffff183224 */ /* 0x000fe400078e0002 */
[----:B------:R-:W-:-:S06]  /*1460*/  @P2 MOV R23, R2 ;  /* 0x0000000200172202 */ /* 0x000fcc0000000f00 */
[--C-:B------:R-:W-:Y:S02]  /*1470*/  @P5 IMAD.MOV.U32 R14, RZ, RZ, R2.reuse ;  /* 0x000000ffff0e5224 */ /* 0x100fe400078e0002 */
[----:B------:R-:W-:Y:S02]  /*1480*/  @P1 MOV R0, R2 ;  /* 0x0000000200001202 */ /* 0x000fe40000000f00 */
[----:B------:R-:W-:Y:S01]  /*1490*/  @P4 IMAD.MOV.U32 R12, RZ, RZ, R2 ;  /* 0x000000ffff0c4224 */ /* 0x000fe200078e0002 */
[----:B------:R-:W-:Y:S06]  /*14a0*/  BRA.U UP0, `(.L_x_3) ;  /* 0xfffffff900807547 */ /* 0x000fec000b83ffff */
.L_x_0:
[----:B------:R-:W1:Y:S02]  /*14b0*/  LDCU.64 UR4, c[0x0][0x3a8] ;  /* 0x00007500ff0477ac */ /* 0x000e640008000a00 */
[----:B-1----:R-:W-:Y:S01]  /*14c0*/  UISETP.GE.AND UP0, UPT, UR4, 0x1, UPT ;  /* 0x000000010400788c */ /* 0x002fe2000bf06270 */
[----:B------:R-:W-:-:S05]  /*14d0*/  IMAD R5, R13, UR5, RZ ;  /* 0x000000050d057c24 */ /* 0x000fca000f8e02ff */
[----:B--2---:R-:W-:-:S03]  /*14e0*/  MOV R7, R5 ;  /* 0x0000000500077202 */ /* 0x004fc60000000f00 */
[----:B------:R-:W-:Y:S05]  /*14f0*/  BRA.U !UP0, `(.L_x_4) ;  /* 0x00000051083c7547 */ /* 0x000fea000b800000 */
[----:B------:R-:W-:Y:S01]  /*1500*/  UISETP.GE.U32.AND UP0, UPT, UR4, 0x10, UPT ;  /* 0x000000100400788c */ /* 0x000fe2000bf06070 */
[----:B------:R-:W-:Y:S01]  /*1510*/  IMAD.MOV.U32 R2, RZ, RZ, RZ ;  /* 0x000000ffff027224 */ /* 0x000fe200078e00ff */
[----:B------:R-:W-:Y:S01]  /*1520*/  ULOP3.LUT UR5, UR4, 0xf, URZ, 0xc0, !UPT ;  /* 0x0000000f04057892 */ /* 0x000fe2000f8ec0ff */
[----:B------:R-:W-:-:S03]  /*1530*/  IMAD.MOV.U32 R7, RZ, RZ, R5 ;  /* 0x000000ffff077224 */ /* 0x000fc600078e0005 */
[----:B------:R-:W-:-:S03]  /*1540*/  UISETP.NE.AND UP1, UPT, UR5, URZ, UPT ;  /* 0x000000ff0500728c */ /* 0x000fc6000bf25270 */
[----:B------:R-:W-:Y:S08]  /*1550*/  BRA.U !UP0, `(.L_x_5) ;  /* 0x0000001908dc7547 */ /* 0x000ff0000b800000 */
[----:B------:R-:W-:Y:S01]  /*1560*/  ULOP3.LUT UR4, UR4, 0x7ffffff0, URZ, 0xc0, !UPT ;  /* 0x7ffffff004047892 */ /* 0x000fe2000f8ec0ff */
[----:B------:R-:W-:Y:S01]  /*1570*/  IMAD.MOV.U32 R3, RZ, RZ, RZ ;  /* 0x000000ffff037224 */ /* 0x000fe200078e00ff */
[----:B------:R-:W-:-:S04]  /*1580*/  MOV R7, R5 ;  /* 0x0000000500077202 */ /* 0x000fc80000000f00 */
[----:B------:R-:W-:-:S07]  /*1590*/  IMAD.U32 R2, RZ, RZ, UR4 ;  /* 0x00000004ff027e24 */ /* 0x000fce000f8e00ff */
.L_x_6:
[C---:B------:R-:W-:Y:S02]  /*15a0*/  IMAD.SHL.U32 R10, R3.reuse, 0x4, RZ ;  /* 0x00000004030a7824 */ /* 0x040fe400078e00ff */
[----:B------:R-:W-:-:S03]  /*15b0*/  VIADD R3, R3, 0x10 ;  /* 0x0000001003037836 */ /* 0x000fc60000000000 */
[C---:B------:R-:W-:Y:S02]  /*15c0*/  ISETP.EQ.AND P0, PT, R10.reuse, -0x18, PT ;  /* 0xffffffe80a00780c */ /* 0x040fe40003f02270 */
[C---:B------:R-:W-:Y:S02]  /*15d0*/  ISETP.EQ.AND P6, PT, R10.reuse, -0x10, PT ;  /* 0xfffffff00a00780c */ /* 0x040fe40003fc2270 */
[C---:B------:R-:W-:Y:S02]  /*15e0*/  ISETP.EQ.AND P5, PT, R10.reuse, -0x8, PT ;  /* 0xfffffff80a00780c */ /* 0x040fe40003fa2270 */
[C---:B------:R-:W-:Y:S02]  /*15f0*/  ISETP.EQ.AND P4, PT, R10.reuse, RZ, PT ;  /* 0x000000ff0a00720c */ /* 0x040fe40003f82270 */
[C---:B------:R-:W-:Y:S02]  /*1600*/  ISETP.EQ.AND P3, PT, R10.reuse, 0x8, PT ;  /* 0x000000080a00780c */ /* 0x040fe40003f62270 */
[----:B------:R-:W-:-:S02]  /*1610*/  ISETP.EQ.AND P2, PT, R10, 0x10, PT ;  /* 0x000000100a00780c */ /* 0x000fc40003f42270 */
[C---:B------:R-:W-:Y:S01]  /*1620*/  ISETP.EQ.AND P1, PT, R10.reuse, 0x18, PT ;  /* 0x000000180a00780c */ /* 0x040fe20003f22270 */
[--C-:B------:R-:W-:Y:S01]  /*1630*/  @P0 IMAD.MOV.U32 R8, RZ, RZ, R4.reuse ;  /* 0x000000ffff080224 */ /* 0x100fe200078e0004 */
[----:B------:R-:W-:Y:S01]  /*1640*/  @P0 MOV R6, R0 ;  /* 0x0000000000060202 */ /* 0x000fe20000000f00 */
[----:B------:R-:W-:Y:S01]  /*1650*/  @P6 IMAD.MOV.U32 R9, RZ, RZ, R4 ;  /* 0x000000ffff096224 */ /* 0x000fe200078e0004 */
[----:B------:R-:W-:Y:S01]  /*1660*/  @P6 MOV R6, R12 ;  /* 0x0000000c00066202 */ /* 0x000fe20000000f00 */
[----:B------:R-:W-:Y:S01]  /*1670*/  @P6 IMAD.MOV.U32 R25, RZ, RZ, R0 ;  /* 0x000000ffff196224 */ /* 0x000fe200078e0000 */
[----:B------:R-:W-:Y:S01]  /*1680*/  @P5 MOV R6, R23 ;  /* 0x0000001700065202 */ /* 0x000fe20000000f00 */
        /* <DEDUP_REMOVED lines=9> */
[----:B------:R-:W-:Y:S01]  /*1720*/  ISETP.EQ.AND P5, PT, R10, -0x30, PT ;  /* 0xffffffd00a00780c */ /* 0x000fe20003fa2270 */
[----:B------:R-:W-:-:S02]  /*1730*/  @P4 IMAD.MOV.U32 R25, RZ, RZ, R23 ;  /* 0x000000ffff194224 */ /* 0x000fc400078e0017 */
[--C-:B------:R-:W-:Y:S01]  /*1740*/  @P4 IMAD.MOV.U32 R8, RZ, RZ, R22.reuse ;  /* 0x000000ffff084224 */ /* 0x100fe200078e0016 */
[C---:B------:R-:W-:Y:S01]  /*1750*/  ISETP.EQ.AND P4, PT, R10.reuse, -0x38, PT ;  /* 0xffffffc80a00780c */ /* 0x040fe20003f82270 */
[----:B------:R-:W-:Y:S01]  /*1760*/  @P3 IMAD.MOV.U32 R9, RZ, RZ, R22 ;  /* 0x000000ffff093224 */ /* 0x000fe200078e0016 */
[----:B------:R-:W-:Y:S01]  /*1770*/  P2R R29, PR, RZ, 0x20 ;  /* 0x00000020ff1d7803 */ /* 0x000fe20000000000 */
[----:B------:R-:W-:Y:S01]  /*1780*/  @P3 IMAD.MOV.U32 R25, RZ, RZ, R21 ;  /* 0x000000ffff193224 */ /* 0x000fe200078e0015 */
[----:B------:R-:W-:Y:S01]  /*1790*/  P2R R27, PR, RZ, 0x10 ;  /* 0x00000010ff1b7803 */ /* 0x000fe20000000000 */
[--C-:B------:R-:W-:Y:S01]  /*17a0*/  @P3 IMAD.MOV.U32 R8, RZ, RZ, R20.reuse ;  /* 0x000000ffff083224 */ /* 0x100fe200078e0014 */
[----:B------:R-:W-:Y:S01]  /*17b0*/  ISETP.EQ.AND P3, PT, R10, -0x28, PT ;  /* 0xffffffd80a00780c */ /* 0x000fe20003f62270 */
[----:B------:R-:W-:Y:S02]  /*17c0*/  @P2 IMAD.MOV.U32 R9, RZ, RZ, R20 ;  /* 0x000000ffff092224 */ /* 0x000fe400078e0014 */
[----:B------:R-:W-:-:S02]  /*17d0*/  @P2 IMAD.MOV.U32 R25, RZ, RZ, R19 ;  /* 0x000000ffff192224 */ /* 0x000fc400078e0013 */
[--C-:B------:R-:W-:Y:S01]  /*17e0*/  @P2 IMAD.MOV.U32 R8, RZ, RZ, R18.reuse ;  /* 0x000000ffff082224 */ /* 0x100fe200078e0012 */
[C---:B------:R-:W-:Y:S01]  /*17f0*/  ISETP.EQ.AND P2, PT, R10.reuse, -0x20, PT ;  /* 0xffffffe00a00780c */ /* 0x040fe20003f42270 */
[----:B------:R-:W-:Y:S02]  /*1800*/  @P1 IMAD.MOV.U32 R9, RZ, RZ, R18 ;  /* 0x000000ffff091224 */ /* 0x000fe400078e0012 */
[----:B------:R-:W-:Y:S02]  /*1810*/  @P1 IMAD.MOV.U32 R25, RZ, RZ, R17 ;  /* 0x000000ffff191224 */ /* 0x000fe400078e0011 */
[----:B------:R-:W-:Y:S01]  /*1820*/  @P1 IMAD.MOV.U32 R8, RZ, RZ, R16 ;  /* 0x000000ffff081224 */ /* 0x000fe200078e0010 */
[C---:B------:R-:W-:Y:S01]  /*1830*/  ISETP.EQ.AND P1, PT, R10.reuse, 0x20, PT ;  /* 0x000000200a00780c */ /* 0x040fe20003f22270 */
[----:B------:R-:W-:Y:S01]  /*1840*/  @P4 IMAD.MOV.U32 R26, RZ, RZ, R0 ;  /* 0x000000ffff1a4224 */ /* 0x000fe200078e0000 */
[----:B------:R-:W-:Y:S02]  /*1850*/  ISETP.EQ.AND P4, PT, R10, -0x8, PT ;  /* 0xfffffff80a00780c */ /* 0x000fe40003f82270 */
[----:B------:R-:W-:Y:S01]  /*1860*/  @P5 MOV R26, R12 ;  /* 0x0000000c001a5202 */ /* 0x000fe20000000f00 */
[----:B------:R-:W-:-:S02]  /*1870*/  @P3 IMAD.MOV.U32 R26, RZ, RZ, R23 ;  /* 0x000000ffff1a3224 */ /* 0x000fc400078e0017 */
[----:B------:R-:W-:Y:S02]  /*1880*/  @P2 IMAD.MOV.U32 R26, RZ, RZ, R21 ;  /* 0x000000ffff1a2224 */ /* 0x000fe400078e0015 */
[----:B------:R-:W-:Y:S01]  /*1890*/  @P0 IMAD.MOV.U32 R26, RZ, RZ, R19 ;  /* 0x000000ffff1a0224 */ /* 0x000fe200078e0013 */
[----:B------:R-:W-:-:S03]  /*18a0*/  @P6 MOV R26, R17 ;  /* 0x00000011001a6202 */ /* 0x000fc60000000f00 */
[----:B------:R-:W-:Y:S01]  /*18b0*/  @P1 IMAD.MOV.U32 R9, RZ, RZ, R16 ;  /* 0x000000ffff091224 */ /* 0x000fe200078e0010 */
[----:B------:R-:W-:Y:S01]  /*18c0*/  @P1 MOV R6, R11 ;  /* 0x0000000b00061202 */ /* 0x000fe20000000f00 */
[----:B------:R-:W-:Y:S02]  /*18d0*/  @P1 IMAD.MOV.U32 R25, RZ, RZ, R15 ;  /* 0x000000ffff191224 */ /* 0x000fe400078e000f */
[----:B------:R-:W-:Y:S01]  /*18e0*/  @P1 IMAD.MOV.U32 R8, RZ, RZ, R13 ;  /* 0x000000ffff081224 */ /* 0x000fe200078e000d */
[----:B------:R-:W-:Y:S01]  /*18f0*/  ISETP.EQ.AND P1, PT, R10, 0x28, PT ;  /* 0x000000280a00780c */ /* 0x000fe20003f22270 */
[----:B------:R-:W-:Y:S01]  /*1900*/  @P4 IMAD.MOV.U32 R26, RZ, RZ, R15 ;  /* 0x000000ffff1a4224 */ /* 0x000fe200078e000f */
[----:B------:R-:W-:-:S04]  /*1910*/  ISETP.NE.AND P4, PT, R27, RZ, PT ;  /* 0x000000ff1b00720c */ /* 0x000fc80003f85270 */
[----:B------:R-:W-:-:S07]  /*1920*/  P2R R30, PR, RZ, 0x10 ;  /* 0x00000010ff1e7803 */ /* 0x000fce0000000000 */
[----:B------:R-:W-:Y:S02]  /*1930*/  @P1 IMAD.MOV.U32 R9, RZ, RZ, R13 ;  /* 0x000000ffff091224 */ /* 0x000fe400078e000d */
[----:B------:R-:W-:Y:S01]  /*1940*/  @P1 IMAD.MOV.U32 R25, RZ, RZ, R11 ;  /* 0x000000ffff191224 */ /* 0x000fe200078e000b */
[----:B------:R-:W-:-:S13]  /*1950*/  ISETP.EQ.AND P1, PT, R10, RZ, PT ;  /* 0x000000ff0a00720c */ /* 0x000fda0003f22270 */
[----:B------:R-:W-:Y:S01]  /*1960*/  @P1 IMAD.MOV.U32 R26, RZ, RZ, R11 ;  /* 0x000000ffff1a1224 */ /* 0x000fe200078e000b */
[----:B------:R-:W-:-:S03]  /*1970*/  ISETP.EQ.AND P1, PT, R10, -0x40, PT ;  /* 0xffffffc00a00780c */ /* 0x000fc60003f22270 */
[----:B------:R-:W-:Y:S01]  /*1980*/  IMAD R28, R26, R9, R7 ;  /* 0x000000091a1c7224 */ /* 0x000fe200078e0207 */
[----:B------:R-:W-:Y:S01]  /*1990*/  P2R R31, PR, RZ, 0x2 ;  /* 0x00000002ff1f7803 */ /* 0x000fe20000000000 */
[----:B------:R-:W-:Y:S01]  /*19a0*/  IMAD R9, R8, R26, R5 ;  /* 0x0000001a08097224 */ /* 0x000fe200078e0205 */
[----:B------:R-:W-:Y:S01]  /*19b0*/  @P2 MOV R5, R0 ;  /* 0x0000000000052202 */ /* 0x000fe20000000f00 */
[----:B------:R-:W-:Y:S02]  /*19c0*/  @P2 IMAD.MOV.U32 R7, RZ, RZ, R4 ;  /* 0x000000ffff072224 */ /* 0x000fe400078e0004 */
[----:B------:R-:W-:Y:S02]  /*19d0*/  @P0 IMAD.MOV.U32 R7, RZ, RZ, R14 ;  /* 0x000000ffff070224 */ /* 0x000fe400078e000e */
[----:B------:R-:W-:Y:S01]  /*19e0*/  @P0 IMAD.MOV.U32 R5, RZ, RZ, R12 ;  /* 0x000000ffff050224 */ /* 0x000fe200078e000c */
[----:B------:R-:W-:Y:S01]  /*19f0*/  @P6 MOV R5, R23 ;  /* 0x0000001700056202 */ /* 0x000fe20000000f00 */
[----:B------:R-:W-:Y:S01]  /*1a00*/  @P1 IMAD.MOV.U32 R27, RZ, RZ, R4 ;  /* 0x000000ffff1b1224 */ /* 0x000fe200078e0004 */
[----:B------:R-:W-:Y:S01]  /*1a10*/  @P4 MOV R27, R14 ;  /* 0x0000000e001b4202 */ /* 0x000fe20000000f00 */
[----:B------:R-:W-:Y:S01]  /*1a20*/  @P5 IMAD.MOV.U32 R27, RZ, RZ, R24 ;  /* 0x000000ffff1b5224 */ /* 0x000fe200078e0018 */
[C---:B------:R-:W-:Y:S01]  /*1a30*/  ISETP.EQ.AND P4, PT, R10.reuse, -0x8, PT ;  /* 0xfffffff80a00780c */ /* 0x040fe20003f82270 */
[----:B------:R-:W-:Y:S01]  /*1a40*/  @P3 IMAD.MOV.U32 R27, RZ, RZ, R22 ;  /* 0x000000ffff1b3224 */ /* 0x000fe200078e0016 */
[C---:B------:R-:W-:Y:S01]  /*1a50*/  ISETP.EQ.AND P1, PT, R10.reuse, RZ, PT ;  /* 0x000000ff0a00720c */ /* 0x040fe20003f22270 */
[----:B------:R-:W-:Y:S01]  /*1a60*/  @P2 IMAD.MOV.U32 R27, RZ, RZ, R20 ;  /* 0x000000ffff1b2224 */ /* 0x000fe200078e0014 */
[----:B------:R-:W-:Y:S01]  /*1a70*/  @P0 MOV R27, R18 ;  /* 0x00000012001b0202 */ /* 0x000fe20000000f00 */
[----:B------:R-:W-:Y:S01]  /*1a80*/  @P6 IMAD.MOV.U32 R27, RZ, RZ, R16 ;  /* 0x000000ffff1b6224 */ /* 0x000fe200078e0010 */
[----:B------:R-:W-:Y:S01]  /*1a90*/  ISETP.EQ.AND P5, PT, R10, 0x8, PT ;  /* 0x000000080a00780c */ /* 0x000fe20003fa2270 */
[----:B------:R-:W-:-:S06]  /*1aa0*/  @P6 IMAD.MOV.U32 R7, RZ, RZ, R24 ;  /* 0x000000ffff076224 */ /* 0x000fcc00078e0018 */
[----:B------:R-:W-:Y:S02]  /*1ab0*/  @P4 IMAD.MOV.U32 R27, RZ, RZ, R13 ;  /* 0x000000ffff1b4224 */ /* 0x000fe400078e000d */
[----:B------:R-:W-:Y:S02]  /*1ac0*/  @P4 IMAD.MOV.U32 R7, RZ, RZ, R22 ;  /* 0x000000ffff074224 */ /* 0x000fe400078e0016 */
[----:B------:R-:W-:Y:S01]  /*1ad0*/  @P4 IMAD.MOV.U32 R5, RZ, RZ, R21 ;  /* 0x000000ffff054224 */ /* 0x000fe200078e0015 */
[----:B------:R-:W-:Y:S01]  /*1ae0*/  @P1 MOV R5, R19 ;  /* 0x0000001300051202 */ /* 0x000fe20000000f00 */
[----:B------:R-:W-:Y:S01]  /*1af0*/  @P1 IMAD.MOV.U32 R7, RZ, RZ, R20 ;  /* 0x000000ffff071224 */ /* 0x000fe200078e0014 */
[C---:B------:R-:W-:Y:S01]  /*1b00*/  ISETP.EQ.AND P4, PT, R10.reuse, 0x10, PT ;  /* 0x000000100a00780c */ /* 0x040fe20003f82270 */
[----:B------:R-:W-:Y:S01]  /*1b10*/  @P5 IMAD.MOV.U32 R7, RZ, RZ, R18 ;  /* 0x000000ffff075224 */ /* 0x000fe200078e0012 */
[----:B------:R-:W-:Y:S01]  /*1b20*/  ISETP.EQ.AND P1, PT, R10, 0x18, PT ;  /* 0x000000180a00780c */ /* 0x000fe20003f22270 */
[----:B------:R-:W-:Y:S01]  /*1b30*/  @P5 IMAD.MOV.U32 R5, RZ, RZ, R17 ;  /* 0x000000ffff055224 */ /* 0x000fe200078e0011 */
[----:B------:R-:W-:Y:S01]  /*1b40*/  ISETP.NE.AND P5, PT, R29, RZ, PT ;  /* 0x000000ff1d00720c */ /* 0x000fe20003fa5270 */
[----:B------:R-:W-:-:S02]  /*1b50*/  IMAD R26, R6, R27, R9 ;  /* 0x0000001b061a7224 */ /* 0x000fc400078e0209 */
[----:B------:R-:W-:-:S06]  /*1b60*/  IMAD R28, R25, R27, R28 ;  /* 0x0000001b191c7224 */ /* 0x000fcc00078e021c */
[----:B------:R-:W-:Y:S01]  /*1b70*/  @P4 IMAD.MOV.U32 R7, RZ, RZ, R16 ;  /* 0x000000ffff074224 */ /* 0x000fe200078e0010 */
[----:B------:R-:W-:Y:S01]  /*1b80*/  @P4 MOV R5, R15 ;  /* 0x0000000f00054202 */ /* 0x000fe20000000f00 */
[----:B------:R-:W-:Y:S01]  /*1b90*/  @P1 IMAD.MOV.U32 R7, RZ, RZ, R13 ;  /* 0x000000ffff071224 */ /* 0x000fe200078e000d */
[----:B------:R-:W-:Y:S01]  /*1ba0*/  ISETP.NE.AND P4, PT, R30, RZ, PT ;  /* 0x000000ff1e00720c */ /* 0x000fe20003f85270 */
[----:B------:R-:W-:Y:S01]  /*1bb0*/  @P1 IMAD.MOV.U32 R5, RZ, RZ, R11 ;  /* 0x000000ffff051224 */ /* 0x000fe200078e000b */
[----:B------:R-:W-:Y:S02]  /*1bc0*/  ISETP.NE.AND P1, PT, R31, RZ, PT ;  /* 0x000000ff1f00720c */ /* 0x000fe40003f25270 */
[----:B------:R-:W-:Y:S02]  /*1bd0*/  P2R R31, PR, RZ, 0x10 ;  /* 0x00000010ff1f7803 */ /* 0x000fe40000000000 */
[----:B------:R-:W-:-:S09]  /*1be0*/  P2R R29, PR, RZ, 0x2 ;  /* 0x00000002ff1d7803 */ /* 0x000fd20000000000 */
[----:B------:R-:W-:Y:S01]  /*1bf0*/  @P1 IMAD.MOV.U32 R9, RZ, RZ, R0 ;  /* 0x000000ffff091224 */ /* 0x000fe200078e0000 */
[----:B------:R-:W-:Y:S02]  /*1c00*/  ISETP.EQ.AND P1, PT, R10, -0x8, PT ;  /* 0xfffffff80a00780c */ /* 0x000fe40003f22270 */
[----:B------:R-:W-:Y:S01]  /*1c10*/  @P4 MOV R9, R12 ;  /* 0x0000000c00094202 */ /* 0x000fe20000000f00 */
[----:B------:R-:W-:Y:S02]  /*1c20*/  @P5 IMAD.MOV.U32 R9, RZ, RZ, R23 ;  /* 0x000000ffff095224 */ /* 0x000fe400078e0017 */
[----:B------:R-:W-:Y:S02]  /*1c30*/  @P3 IMAD.MOV.U32 R9, RZ, RZ, R21 ;  /* 0x000000ffff093224 */ /* 0x000fe400078e0015 */
[----:B------:R-:W-:Y:S01]  /*1c40*/  @P2 IMAD.MOV.U32 R9, RZ, RZ, R19 ;  /* 0x000000ffff092224 */ /* 0x000fe200078e0013 */
[----:B------:R-:W-:Y:S01]  /*1c50*/  @P0 MOV R9, R17 ;  /* 0x0000001100090202 */ /* 0x000fe20000000f00 */
[----:B------:R-:W-:-:S04]  /*1c60*/  @P6 IMAD.MOV.U32 R9, RZ, RZ, R15 ;  /* 0x000000ffff096224 */ /* 0x000fc800078e000f */
[----:B------:R-:W-:Y:S01]  /*1c70*/  @P1 IMAD.MOV.U32 R9, RZ, RZ, R11 ;  /* 0x000000ffff091224 */ /* 0x000fe200078e000b */
[----:B------:R-:W-:-:S03]  /*1c80*/  ISETP.EQ.AND P1, PT, R10, -0x48, PT ;  /* 0xffffffb80a00780c */ /* 0x000fc60003f22270 */
[----:B------:R-:W-:Y:S01]  /*1c90*/  IMAD R27, R8, R9, R28 ;  /* 0x00000009081b7224 */ /* 0x000fe200078e021c */
[----:B------:R-:W-:Y:S01]  /*1ca0*/  P2R R25, PR, RZ, 0x2 ;  /* 0x00000002ff197803 */ /* 0x000fe20000000000 */
[----:B------:R-:W-:Y:S02]  /*1cb0*/  @P3 IMAD.MOV.U32 R8, RZ, RZ, R4 ;  /* 0x000000ffff083224 */ /* 0x000fe400078e0004 */
[----:B------:R-:W-:Y:S02]  /*1cc0*/  @P2 IMAD.MOV.U32 R8, RZ, RZ, R14 ;  /* 0x000000ffff082224 */ /* 0x000fe400078e000e */
[----:B------:R-:W-:Y:S02]  /*1cd0*/  @P0 IMAD.MOV.U32 R8, RZ, RZ, R24 ;  /* 0x000000ffff080224 */ /* 0x000fe400078e0018 */
[----:B------:R-:W-:Y:S02]  /*1ce0*/  @P6 IMAD.MOV.U32 R8, RZ, RZ, R22 ;  /* 0x000000ffff086224 */ /* 0x000fe400078e0016 */
[----:B------:R-:W-:Y:S01]  /*1cf0*/  @P1 IMAD.MOV.U32 R28, RZ, RZ, R4 ;  /* 0x000000ffff1c1224 */ /* 0x000fe200078e0004 */
[----:B------:R-:W-:Y:S01]  /*1d00*/  ISETP.NE.AND P1, PT, R29, RZ, PT ;  /* 0x000000ff1d00720c */ /* 0x000fe20003f25270 */
[----:B------:R-:W-:Y:S01]  /*1d10*/  IMAD R26, R9, R7, R26 ;  /* 0x00000007091a7224 */ /* 0x000fe200078e021a */
[----:B------:R-:W-:-:S02]  /*1d20*/  P2R R29, PR, RZ, 0x20 ;  /* 0x00000020ff1d7803 */ /* 0x000fc40000000000 */
[----:B------:R-:W-:-:S09]  /*1d30*/  P2R R33, PR, RZ, 0x2 ;  /* 0x00000002ff217803 */ /* 0x000fd20000000000 */
[----:B------:R-:W-:Y:S01]  /*1d40*/  @P1 MOV R28, R14 ;  /* 0x0000000e001c1202 */ /* 0x000fe20000000f00 */
[----:B------:R-:W-:Y:S01]  /*1d50*/  @P4 IMAD.MOV.U32 R28, RZ, RZ, R24 ;  /* 0x000000ffff1c4224 */ /* 0x000fe200078e0018 */
[----:B------:R-:W-:Y:S01]  /*1d60*/  ISETP.NE.AND P1, PT, R25, RZ, PT ;  /* 0x000000ff1900720c */ /* 0x000fe20003f25270 */
[----:B------:R-:W-:Y:S01]  /*1d70*/  @P5 IMAD.MOV.U32 R28, RZ, RZ, R22 ;  /* 0x000000ffff1c5224 */ /* 0x000fe200078e0016 */
[C---:B------:R-:W-:Y:S01]  /*1d80*/  ISETP.EQ.AND P5, PT, R10.reuse, RZ, PT ;  /* 0x000000ff0a00720c */ /* 0x040fe20003fa2270 */
[----:B------:R-:W-:Y:S01]  /*1d90*/  @P3 IMAD.MOV.U32 R28, RZ, RZ, R20 ;  /* 0x000000ffff1c3224 */ /* 0x000fe200078e0014 */
[----:B------:R-:W-:Y:S02]  /*1da0*/  P2R R32, PR, RZ, 0x2 ;  /* 0x00000002ff207803 */ /* 0x000fe40000000000 */
[C---:B------:R-:W-:Y:S02]  /*1db0*/  ISETP.EQ.AND P1, PT, R10.reuse, -0x8, PT ;  /* 0xfffffff80a00780c */ /* 0x040fe40003f22270 */
[----:B------:R-:W-:Y:S01]  /*1dc0*/  @P2 MOV R28, R18 ;  /* 0x00000012001c2202 */ /* 0x000fe20000000f00 */
[----:B------:R-:W-:Y:S01]  /*1dd0*/  @P0 IMAD.MOV.U32 R28, RZ, RZ, R16 ;  /* 0x000000ffff1c0224 */ /* 0x000fe200078e0010 */
[----:B------:R-:W-:Y:S01]  /*1de0*/  ISETP.EQ.AND P4, PT, R10, 0x8, PT ;  /* 0x000000080a00780c */ /* 0x000fe20003f82270 */
[----:B------:R-:W-:-:S04]  /*1df0*/  @P6 IMAD.MOV.U32 R28, RZ, RZ, R13 ;  /* 0x000000ffff1c6224 */ /* 0x000fc800078e000d */
[----:B------:R-:W-:Y:S01]  /*1e00*/  IMAD R30, R6, R28, R27 ;  /* 0x0000001c061e7224 */ /* 0x000fe200078e021b */
[----:B------:R-:W-:Y:S01]  /*1e10*/  @P3 MOV R6, R0 ;  /* 0x0000000000063202 */ /* 0x000fe20000000f00 */
[----:B------:R-:W-:Y:S01]  /*1e20*/  @P2 IMAD.MOV.U32 R6, RZ, RZ, R12 ;  /* 0x000000ffff062224 */ /* 0x000fe200078e000c */
[----:B------:R-:W-:Y:S01]  /*1e30*/  @P0 MOV R6, R23 ;  /* 0x0000001700060202 */ /* 0x000fe20000000f00 */
[----:B------:R-:W-:Y:S01]  /*1e40*/  @P6 IMAD.MOV.U32 R6, RZ, RZ, R21 ;  /* 0x000000ffff066224 */ /* 0x000fe200078e0015 */
[----:B------:R-:W-:Y:S01]  /*1e50*/  @P1 MOV R6, R19 ;  /* 0x0000001300061202 */ /* 0x000fe20000000f00 */
[----:B------:R-:W-:Y:S01]  /*1e60*/  @P1 IMAD.MOV.U32 R8, RZ, RZ, R20 ;  /* 0x000000ffff081224 */ /* 0x000fe200078e0014 */
[----:B------:R-:W-:Y:S01]  /*1e70*/  ISETP.EQ.AND P1, PT, R10, 0x10, PT ;  /* 0x000000100a00780c */ /* 0x000fe20003f22270 */
[----:B------:R-:W-:Y:S02]  /*1e80*/  @P5 IMAD.MOV.U32 R8, RZ, RZ, R18 ;  /* 0x000000ffff085224 */ /* 0x000fe400078e0012 */
[----:B------:R-:W-:Y:S01]  /*1e90*/  @P5 IMAD.MOV.U32 R6, RZ, RZ, R17 ;  /* 0x000000ffff065224 */ /* 0x000fe200078e0011 */
[----:B------:R-:W-:Y:S01]  /*1ea0*/  @P4 MOV R6, R15 ;  /* 0x0000000f00064202 */ /* 0x000fe20000000f00 */
[----:B------:R-:W-:Y:S01]  /*1eb0*/  @P4 IMAD.MOV.U32 R8, RZ, RZ, R16 ;  /* 0x000000ffff084224 */ /* 0x000fe200078e0010 */
[----:B------:R-:W-:Y:S01]  /*1ec0*/  ISETP.NE.AND P5, PT, R29, RZ, PT ;  /* 0x000000ff1d00720c */ /* 0x000fe20003fa5270 */
[----:B------:R-:W-:Y:S01]  /*1ed0*/  IMAD R26, R5, R28, R26 ;  /* 0x0000001c051a7224 */ /* 0x000fe200078e021a */
[----:B------:R-:W-:-:S02]  /*1ee0*/  ISETP.NE.AND P4, PT, R31, RZ, PT ;  /* 0x000000ff1f00720c */ /* 0x000fc40003f85270 */
[----:B------:R-:W-:-:S03]  /*1ef0*/  P2R R31, PR, RZ, 0x40 ;  /* 0x00000040ff1f7803 */ /* 0x000fc60000000000 */
[----:B------:R-:W-:Y:S02]  /*1f00*/  @P1 IMAD.MOV.U32 R8, RZ, RZ, R13 ;  /* 0x000000ffff081224 */ /* 0x000fe400078e000d */
[----:B------:R-:W-:Y:S01]  /*1f10*/  @P1 IMAD.MOV.U32 R6, RZ, RZ, R11 ;  /* 0x000000ffff061224 */ /* 0x000fe200078e000b */
[----:B------:R-:W-:Y:S02]  /*1f20*/  ISETP.NE.AND P1, PT, R32, RZ, PT ;  /* 0x000000ff2000720c */ /* 0x000fe40003f25270 */
[----:B------:R-:W-:-:S11]  /*1f30*/  P2R R32, PR, RZ, 0x1 ;  /* 0x00000001ff207803 */ /* 0x000fd60000000000 */
[----:B------:R-:W-:Y:S01]  /*1f40*/  @P1 IMAD.MOV.U32 R9, RZ, RZ, R0 ;  /* 0x000000ffff091224 */ /* 0x000fe200078e0000 */
[----:B------:R-:W-:-:S04]  /*1f50*/  ISETP.NE.AND P1, PT, R33, RZ, PT ;  /* 0x000000ff2100720c */ /* 0x000fc80003f25270 */
[----:B------:R-:W-:-:S09]  /*1f60*/  P2R R29, PR, RZ, 0x2 ;  /* 0x00000002ff1d7803 */ /* 0x000fd20000000000 */
[----:B------:R-:W-:Y:S01]  /*1f70*/  @P1 MOV R9, R12 ;  /* 0x0000000c00091202 */ /* 0x000fe20000000f00 */
[----:B------:R-:W-:Y:S01]  /*1f80*/  @P4 IMAD.MOV.U32 R9, RZ, RZ, R23 ;  /* 0x000000ffff094224 */ /* 0x000fe200078e0017 */
[----:B------:R-:W-:Y:S01]  /*1f90*/  ISETP.NE.AND P1, PT, R25, RZ, PT ;  /* 0x000000ff1900720c */ /* 0x000fe20003f25270 */
[----:B------:R-:W-:Y:S02]  /*1fa0*/  @P5 IMAD.MOV.U32 R9, RZ, RZ, R21 ;  /* 0x000000ffff095224 */ /* 0x000fe400078e0015 */
[----:B------:R-:W-:Y:S01]  /*1fb0*/  @P3 IMAD.MOV.U32 R9, RZ, RZ, R19 ;  /* 0x000000ffff093224 */ /* 0x000fe200078e0013 */
[----:B------:R-:W-:Y:S02]  /*1fc0*/  P2R R28, PR, RZ, 0x2 ;  /* 0x00000002ff1c7803 */ /* 0x000fe40000000000 */
[----:B------:R-:W-:Y:S02]  /*1fd0*/  ISETP.EQ.AND P1, PT, R10, -0x50, PT ;  /* 0xffffffb00a00780c */ /* 0x000fe40003f22270 */
[----:B------:R-:W-:Y:S01]  /*1fe0*/  @P2 MOV R9, R17 ;  /* 0x0000001100092202 */ /* 0x000fe20000000f00 */
[----:B------:R-:W-:-:S02]  /*1ff0*/  @P0 IMAD.MOV.U32 R9, RZ, RZ, R15 ;  /* 0x000000ffff090224 */ /* 0x000fc400078e000f */
[----:B------:R-:W-:-:S04]  /*2000*/  @P6 IMAD.MOV.U32 R9, RZ, RZ, R11 ;  /* 0x000000ffff096224 */ /* 0x000fc800078e000b */
[----:B------:R-:W-:Y:S02]  /*2010*/  IMAD R30, R7, R9, R30 ;  /* 0x00000009071e7224 */ /* 0x000fe400078e021e */
[----:B------:R-:W-:Y:S02]  /*2020*/  IMAD R7, R9, R8, R26 ;  /* 0x0000000809077224 */ /* 0x000fe400078e021a */
[--C-:B------:R-:W-:Y:S01]  /*2030*/  @P1 IMAD.MOV.U32 R27, RZ, RZ, R4.reuse ;  /* 0x000000ffff1b1224 */ /* 0x100fe200078e0004 */
[----:B------:R-:W-:Y:S01]  /*2040*/  ISETP.NE.AND P1, PT, R28, RZ, PT ;  /* 0x000000ff1c00720c */ /* 0x000fe20003f25270 */
[----:B------:R-:W-:Y:S01]  /*2050*/  @P5 IMAD.MOV.U32 R9, RZ, RZ, R4 ;  /* 0x000000ffff095224 */ /* 0x000fe200078e0004 */
[----:B------:R-:W-:Y:S01]  /*2060*/  P2R R28, PR, RZ, 0x10 ;  /* 0x00000010ff1c7803 */ /* 0x000fe20000000000 */
[----:B------:R-:W-:Y:S02]  /*2070*/  @P3 IMAD.MOV.U32 R9, RZ, RZ, R14 ;  /* 0x000000ffff093224 */ /* 0x000fe400078e000e */
[----:B------:R-:W-:-:S02]  /*2080*/  @P2 IMAD.MOV.U32 R9, RZ, RZ, R24 ;  /* 0x000000ffff092224 */ /* 0x000fc400078e0018 */
[----:B------:R-:W-:Y:S02]  /*2090*/  @P0 IMAD.MOV.U32 R9, RZ, RZ, R22 ;  /* 0x000000ffff090224 */ /* 0x000fe400078e0016 */
[----:B------:R-:W-:-:S04]  /*20a0*/  @P6 IMAD.MOV.U32 R9, RZ, RZ, R20 ;  /* 0x000000ffff096224 */ /* 0x000fc800078e0014 */
[----:B------:R-:W-:Y:S02]  /*20b0*/  @P1 MOV R27, R14 ;  /* 0x0000000e001b1202 */ /* 0x000fe40000000f00 */
[----:B------:R-:W-:-:S04]  /*20c0*/  ISETP.NE.AND P1, PT, R29, RZ, PT ;  /* 0x000000ff1d00720c */ /* 0x000fc80003f25270 */
[----:B------:R-:W-:-:S09]  /*20d0*/  P2R R29, PR, RZ, 0x2 ;  /* 0x00000002ff1d7803 */ /* 0x000fd20000000000 */
[----:B------:R-:W-:Y:S01]  /*20e0*/  @P1 IMAD.MOV.U32 R27, RZ, RZ, R24 ;  /* 0x000000ffff1b1224 */ /* 0x000fe200078e0018 */
[C---:B------:R-:W-:Y:S01]  /*20f0*/  ISETP.EQ.AND P1, PT, R10.reuse, RZ, PT ;  /* 0x000000ff0a00720c */ /* 0x040fe20003f22270 */
[----:B------:R-:W-:Y:S01]  /*2100*/  @P4 IMAD.MOV.U32 R27, RZ, RZ, R22 ;  /* 0x000000ffff1b4224 */ /* 0x000fe200078e0016 */
[----:B------:R-:W-:Y:S01]  /*2110*/  ISETP.EQ.AND P4, PT, R10, -0x8, PT ;  /* 0xfffffff80a00780c */ /* 0x000fe20003f82270 */
[----:B------:R-:W-:Y:S01]  /*2120*/  @P5 IMAD.MOV.U32 R27, RZ, RZ, R20 ;  /* 0x000000ffff1b5224 */ /* 0x000fe200078e0014 */
[----:B------:R-:W-:Y:S01]  /*2130*/  @P3 MOV R27, R18 ;  /* 0x00000012001b3202 */ /* 0x000fe20000000f00 */
[----:B------:R-:W-:Y:S02]  /*2140*/  @P2 IMAD.MOV.U32 R27, RZ, RZ, R16 ;  /* 0x000000ffff1b2224 */ /* 0x000fe400078e0010 */
        /* <DEDUP_REMOVED lines=8> */
[----:B------:R-:W-:Y:S01]  /*21d0*/  ISETP.NE.AND P6, PT, R25, RZ, PT ;  /* 0x000000ff1900720c */ /* 0x000fe20003fc5270 */
[----:B------:R-:W-:Y:S01]  /*21e0*/  @P4 IMAD.MOV.U32 R5, RZ, RZ, R17 ;  /* 0x000000ffff054224 */ /* 0x000fe200078e0011 */
[----:B------:R-:W-:Y:S01]  /*21f0*/  @P1 MOV R5, R15 ;  /* 0x0000000f00051202 */ /* 0x000fe20000000f00 */
[----:B------:R-:W-:Y:S01]  /*2200*/  @P1 IMAD.MOV.U32 R9, RZ, RZ, R16 ;  /* 0x000000ffff091224 */ /* 0x000fe200078e0010 */
[----:B------:R-:W-:Y:S01]  /*2210*/  ISETP.EQ.AND P1, PT, R10, -0x50, PT ;  /* 0xffffffb00a00780c */ /* 0x000fe20003f22270 */
[----:B------:R-:W-:Y:S01]  /*2220*/  IMAD R26, R6, R27, R7 ;  /* 0x0000001b061a7224 */ /* 0x000fe200078e0207 */
[----:B------:R-:W-:-:S11]  /*2230*/  ISETP.EQ.AND P4, PT, R10, 0x8, PT ;  /* 0x000000080a00780c */ /* 0x000fd60003f82270 */
[----:B------:R-:W-:Y:S01]  /*2240*/  @P1 IMAD.MOV.U32 R7, RZ, RZ, R0 ;  /* 0x000000ffff071224 */ /* 0x000fe200078e0000 */
[----:B------:R-:W-:Y:S01]  /*2250*/  ISETP.NE.AND P1, PT, R29, RZ, PT ;  /* 0x000000ff1d00720c */ /* 0x000fe20003f25270 */
[----:B------:R-:W-:Y:S01]  /*2260*/  @P4 IMAD.MOV.U32 R9, RZ, RZ, R13 ;  /* 0x000000ffff094224 */ /* 0x000fe200078e000d */
[----:B------:R-:W-:Y:S01]  /*2270*/  @P6 MOV R7, R12 ;  /* 0x0000000c00076202 */ /* 0x000fe20000000f00 */
[----:B------:R-:W-:Y:S01]  /*2280*/  @P4 IMAD.MOV.U32 R5, RZ, RZ, R11 ;  /* 0x000000ffff054224 */ /* 0x000fe200078e000b */
[----:B------:R-:W-:Y:S02]  /*2290*/  ISETP.NE.AND P4, PT, R28, RZ, PT ;  /* 0x000000ff1c00720c */ /* 0x000fe40003f85270 */
[----:B------:R-:W-:Y:S02]  /*22a0*/  P2R R28, PR, RZ, 0x2 ;  /* 0x00000002ff1c7803 */ /* 0x000fe40000000000 */
[----:B------:R-:W-:Y:S02]  /*22b0*/  P2R R29, PR, RZ, 0x40 ;  /* 0x00000040ff1d7803 */ /* 0x000fe40000000000 */
[----:B------:R-:W-:-:S03]  /*22c0*/  ISETP.EQ.AND P6, PT, R10, -0x50, PT ;  /* 0xffffffb00a00780c */ /* 0x000fc60003fc2270 */
[----:B------:R-:W-:Y:S01]  /*22d0*/  @P1 IMAD.MOV.U32 R7, RZ, RZ, R23 ;  /* 0x000000ffff071224 */ /* 0x000fe200078e0017 */
[----:B------:R-:W-:-:S03]  /*22e0*/  ISETP.EQ.AND P1, PT, R10, -0x58, PT ;  /* 0xffffffa80a00780c */ /* 0x000fc60003f22270 */
[----:B------:R-:W-:Y:S02]  /*22f0*/  @P4 IMAD.MOV.U32 R7, RZ, RZ, R21 ;  /* 0x000000ffff074224 */ /* 0x000fe400078e0015 */
[----:B------:R-:W-:Y:S01]  /*2300*/  @P5 IMAD.MOV.U32 R7, RZ, RZ, R19 ;  /* 0x000000ffff075224 */ /* 0x000fe200078e0013 */
[----:B------:R-:W-:Y:S01]  /*2310*/  @P3 MOV R7, R17 ;  /* 0x0000001100073202 */ /* 0x000fe20000000f00 */
[----:B------:R-:W-:Y:S02]  /*2320*/  @P2 IMAD.MOV.U32 R7, RZ, RZ, R15 ;  /* 0x000000ffff072224 */ /* 0x000fe400078e000f */
[----:B------:R-:W-:-:S04]  /*2330*/  @P0 IMAD.MOV.U32 R7, RZ, RZ, R11 ;  /* 0x000000ffff070224 */ /* 0x000fc800078e000b */
[----:B------:R-:W-:Y:S02]  /*2340*/  IMAD R27, R8, R7, R30 ;  /* 0x00000007081b7224 */ /* 0x000fe400078e021e */
[----:B------:R-:W-:Y:S01]  /*2350*/  @P1 IMAD.MOV.U32 R8, RZ, RZ, R4 ;  /* 0x000000ffff081224 */ /* 0x000fe200078e0004 */
[----:B------:R-:W-:Y:S01]  /*2360*/  @P6 MOV R8, R14 ;  /* 0x0000000e00086202 */ /* 0x000fe20000000f00 */
[----:B------:R-:W-:Y:S01]  /*2370*/  IMAD R26, R7, R9, R26 ;  /* 0x00000009071a7224 */ /* 0x000fe200078e021a */
[----:B------:R-:W-:Y:S01]  /*2380*/  ISETP.NE.AND P6, PT, R29, RZ, PT ;  /* 0x000000ff1d00720c */ /* 0x000fe20003fc5270 */
[----:B------:R-:W-:Y:S01]  /*2390*/  @P4 IMAD.MOV.U32 R7, RZ, RZ, R4 ;  /* 0x000000ffff074224 */ /* 0x000fe200078e0004 */
[----:B------:R-:W-:Y:S01]  /*23a0*/  ISETP.NE.AND P1, PT, R28, RZ, PT ;  /* 0x000000ff1c00720c */ /* 0x000fe20003f25270 */
[----:B------:R-:W-:Y:S01]  /*23b0*/  @P5 IMAD.MOV.U32 R7, RZ, RZ, R14 ;  /* 0x000000ffff075224 */ /* 0x000fe200078e000e */
[----:B------:R-:W-:Y:S01]  /*23c0*/  P2R R28, PR, RZ, 0x10 ;  /* 0x00000010ff1c7803 */ /* 0x000fe20000000000 */
[----:B------:R-:W-:Y:S01]  /*23d0*/  @P3 IMAD.MOV.U32 R7, RZ, RZ, R24 ;  /* 0x000000ffff073224 */ /* 0x000fe200078e0018 */
[----:B------:R-:W-:Y:S01]  /*23e0*/  P2R R29, PR, RZ, 0x2 ;  /* 0x00000002ff1d7803 */ /* 0x000fe20000000000 */
[----:B------:R-:W-:-:S02]  /*23f0*/  @P2 IMAD.MOV.U32 R7, RZ, RZ, R22 ;  /* 0x000000ffff072224 */ /* 0x000fc400078e0016 */
[----:B------:R-:W-:-:S04]  /*2400*/  @P0 IMAD.MOV.U32 R7, RZ, RZ, R20 ;  /* 0x000000ffff070224 */ /* 0x000fc800078e0014 */
[----:B------:R-:W-:Y:S01]  /*2410*/  @P6 IMAD.MOV.U32 R8, RZ, RZ, R24 ;  /* 0x000000ffff086224 */ /* 0x000fe200078e0018 */
[----:B------:R-:W-:Y:S01]  /*2420*/  ISETP.NE.AND P6, PT, R31, RZ, PT ;  /* 0x000000ff1f00720c */ /* 0x000fe20003fc5270 */
[----:B------:R-:W-:Y:S01]  /*2430*/  @P1 IMAD.MOV.U32 R8, RZ, RZ, R22 ;  /* 0x000000ffff081224 */ /* 0x000fe200078e0016 */
[----:B------:R-:W-:Y:S01]  /*2440*/  ISETP.EQ.AND P1, PT, R10, -0x8, PT ;  /* 0xfffffff80a00780c */ /* 0x000fe20003f22270 */
[----:B------:R-:W-:Y:S01]  /*2450*/  @P4 IMAD.MOV.U32 R8, RZ, RZ, R20 ;  /* 0x000000ffff084224 */ /* 0x000fe200078e0014 */
[----:B------:R-:W-:Y:S01]  /*2460*/  @P5 MOV R8, R18 ;  /* 0x0000001200085202 */ /* 0x000fe20000000f00 */
[----:B------:R-:W-:Y:S01]  /*2470*/  @P3 IMAD.MOV.U32 R8, RZ, RZ, R16 ;  /* 0x000000ffff083224 */ /* 0x000fe200078e0010 */
[----:B------:R-:W-:Y:S01]  /*2480*/  P2R R31, PR, RZ, 0x40 ;  /* 0x00000040ff1f7803 */ /* 0x000fe20000000000 */
        /* <DEDUP_REMOVED lines=8> */
[C---:B------:R-:W-:Y:S01]  /*2510*/  ISETP.EQ.AND P4, PT, R10.reuse, RZ, PT ;  /* 0x000000ff0a00720c */ /* 0x040fe20003f82270 */
[----:B------:R-:W-:Y:S01]  /*2520*/  @P6 IMAD.MOV.U32 R6, RZ, RZ, R17 ;  /* 0x000000ffff066224 */ /* 0x000fe200078e0011 */
[----:B------:R-:W-:Y:S01]  /*2530*/  @P1 MOV R6, R15 ;  /* 0x0000000f00061202 */ /* 0x000fe20000000f00 */
[----:B------:R-:W-:Y:S01]  /*2540*/  @P1 IMAD.MOV.U32 R7, RZ, RZ, R16 ;  /* 0x000000ffff071224 */ /* 0x000fe200078e0010 */
[C---:B------:R-:W-:Y:S01]  /*2550*/  ISETP.EQ.AND P1, PT, R10.reuse, -0x58, PT ;  /* 0xffffffa80a00780c */ /* 0x040fe20003f22270 */
[----:B------:R-:W-:Y:S01]  /*2560*/  IMAD R26, R5, R8, R26 ;  /* 0x00000008051a7224 */ /* 0x000fe200078e021a */
[----:B------:R-:W-:-:S02]  /*2570*/  ISETP.EQ.AND P6, PT, R10, -0x50, PT ;  /* 0xffffffb00a00780c */ /* 0x000fc40003fc2270 */
[----:B------:R-:W-:Y:S02]  /*2580*/  ISETP.NE.AND P0, PT, R25, RZ, PT ;  /* 0x000000ff1900720c */ /* 0x000fe40003f05270 */
[----:B------:R-:W-:-:S03]  /*2590*/  P2R R30, PR, RZ, 0x40 ;  /* 0x00000040ff1e7803 */ /* 0x000fc60000000000 */
[----:B------:R-:W-:Y:S02]  /*25a0*/  @P4 IMAD.MOV.U32 R7, RZ, RZ, R13 ;  /* 0x000000ffff074224 */ /* 0x000fe400078e000d */
[----:B------:R-:W-:Y:S01]  /*25b0*/  @P4 IMAD.MOV.U32 R6, RZ, RZ, R11 ;  /* 0x000000ffff064224 */ /* 0x000fe200078e000b */
[----:B------:R-:W-:Y:S01]  /*25c0*/  ISETP.NE.AND P4, PT, R28, RZ, PT ;  /* 0x000000ff1c00720c */ /* 0x000fe20003f85270 */
[----:B------:R-:W-:Y:S01]  /*25d0*/  @P1 IMAD.MOV.U32 R8, RZ, RZ, R0 ;  /* 0x000000ffff081224 */ /* 0x000fe200078e0000 */
[----:B------:R-:W-:Y:S02]  /*25e0*/  ISETP.NE.AND P1, PT, R29, RZ, PT ;  /* 0x000000ff1d00720c */ /* 0x000fe40003f25270 */
[----:B------:R-:W-:Y:S01]  /*25f0*/  @P6 MOV R8, R12 ;  /* 0x0000000c00086202 */ /* 0x000fe20000000f00 */
[----:B------:R-:W-:Y:S01]  /*2600*/  @P0 IMAD.MOV.U32 R8, RZ, RZ, R23 ;  /* 0x000000ffff080224 */ /* 0x000fe200078e0017 */
[----:B------:R-:W-:Y:S02]  /*2610*/  P2R R29, PR, RZ, 0x1 ;  /* 0x00000001ff1d7803 */ /* 0x000fe40000000000 */
[----:B------:R-:W-:-:S02]  /*2620*/  ISETP.EQ.AND P0, PT, R10, -0x60, PT ;  /* 0xffffffa00a00780c */ /* 0x000fc40003f02270 */
[----:B------:R-:W-:-:S05]  /*2630*/  ISETP.EQ.AND P6, PT, R10, -0x58, PT ;  /* 0xffffffa80a00780c */ /* 0x000fca0003fc2270 */
[----:B------:R-:W-:Y:S02]  /*2640*/  @P1 IMAD.MOV.U32 R8, RZ, RZ, R21 ;  /* 0x000000ffff081224 */ /* 0x000fe400078e0015 */
[----:B------:R-:W-:Y:S01]  /*2650*/  @P4 IMAD.MOV.U32 R8, RZ, RZ, R19 ;  /* 0x000000ffff084224 */ /* 0x000fe200078e0013 */
[----:B------:R-:W-:Y:S01]  /*2660*/  @P5 MOV R8, R17 ;  /* 0x0000001100085202 */ /* 0x000fe20000000f00 */
[----:B------:R-:W-:Y:S02]  /*2670*/  @P3 IMAD.MOV.U32 R8, RZ, RZ, R15 ;  /* 0x000000ffff083224 */ /* 0x000fe400078e000f */
[----:B------:R-:W-:-:S04]  /*2680*/  @P2 IMAD.MOV.U32 R8, RZ, RZ, R11 ;  /* 0x000000ffff082224 */ /* 0x000fc800078e000b */
[----:B------:R-:W-:Y:S01]  /*2690*/  IMAD R28, R9, R8, R27 ;  /* 0x00000008091c7224 */ /* 0x000fe200078e021b */
[----:B------:R-:W-:Y:S01]  /*26a0*/  P2R R27, PR, RZ, 0x2 ;  /* 0x00000002ff1b7803 */ /* 0x000fe20000000000 */
        /* <DEDUP_REMOVED lines=8> */
[----:B------:R-:W-:-:S02]  /*2730*/  @P5 IMAD.MOV.U32 R8, RZ, RZ, R24 ;  /* 0x000000ffff085224 */ /* 0x000fc400078e0018 */
[----:B------:R-:W-:Y:S02]  /*2740*/  @P3 IMAD.MOV.U32 R8, RZ, RZ, R22 ;  /* 0x000000ffff083224 */ /* 0x000fe400078e0016 */
[----:B------:R-:W-:-:S04]  /*2750*/  @P2 IMAD.MOV.U32 R8, RZ, RZ, R20 ;  /* 0x000000ffff082224 */ /* 0x000fc800078e0014 */
[----:B------:R-:W-:Y:S01]  /*2760*/  @P6 IMAD.MOV.U32 R9, RZ, RZ, R24 ;  /* 0x000000ffff096224 */ /* 0x000fe200078e0018 */
[----:B------:R-:W-:Y:S01]  /*2770*/  ISETP.NE.AND P6, PT, R31, RZ, PT ;  /* 0x000000ff1f00720c */ /* 0x000fe20003fc5270 */
[----:B------:R-:W-:Y:S01]  /*2780*/  @P0 IMAD.MOV.U32 R9, RZ, RZ, R22 ;  /* 0x000000ffff090224 */ /* 0x000fe200078e0016 */
[----:B------:R-:W-:Y:S01]  /*2790*/  ISETP.NE.AND P0, PT, R32, RZ, PT ;  /* 0x000000ff2000720c */ /* 0x000fe20003f05270 */
[----:B------:R-:W-:Y:S01]  /*27a0*/  @P1 IMAD.MOV.U32 R9, RZ, RZ, R20 ;  /* 0x000000ffff091224 */ /* 0x000fe200078e0014 */
[----:B------:R-:W-:Y:S01]  /*27b0*/  @P4 MOV R9, R18 ;  /* 0x0000001200094202 */ /* 0x000fe20000000f00 */
[----:B------:R-:W-:Y:S01]  /*27c0*/  @P5 IMAD.MOV.U32 R9, RZ, RZ, R16 ;  /* 0x000000ffff095224 */ /* 0x000fe200078e0010 */
[----:B------:R-:W-:Y:S01]  /*27d0*/  P2R R31, PR, RZ, 0x40 ;  /* 0x00000040ff1f7803 */ /* 0x000fe20000000000 */
[----:B------:R-:W-:Y:S01]  /*27e0*/  @P3 IMAD.MOV.U32 R9, RZ, RZ, R13 ;  /* 0x000000ffff093224 */ /* 0x000fe200078e000d */
[----:B------:R-:W-:Y:S02]  /*27f0*/  P2R R30, PR, RZ, 0x1 ;  /* 0x00000001ff1e7803 */ /* 0x000fe40000000000 */
[----:B------:R-:W-:Y:S01]  /*2800*/  P2R R32, PR, RZ, 0x8 ;  /* 0x00000008ff207803 */ /* 0x000fe20000000000 */
[----:B------:R-:W-:Y:S01]  /*2810*/  IMAD R28, R5, R9, R28 ;  /* 0x00000009051c7224 */ /* 0x000fe200078e021c */
[----:B------:R-:W-:Y:S01]  /*2820*/  @P1 MOV R5, R0 ;  /* 0x0000000000051202 */ /* 0x000fe20000000f00 */
[----:B------:R-:W-:Y:S01]  /*2830*/  @P4 IMAD.MOV.U32 R5, RZ, RZ, R12 ;  /* 0x000000ffff054224 */ /* 0x000fe200078e000c */
[C---:B------:R-:W-:Y:S01]  /*2840*/  ISETP.EQ.AND P1, PT, R10.reuse, -0x8, PT ;  /* 0xfffffff80a00780c */ /* 0x040fe20003f22270 */
[----:B------:R-:W-:Y:S01]  /*2850*/  @P0 IMAD.MOV.U32 R8, RZ, RZ, R18 ;  /* 0x000000ffff080224 */ /* 0x000fe200078e0012 */
[----:B------:R-:W-:Y:S01]  /*2860*/  @P5 MOV R5, R23 ;  /* 0x0000001700055202 */ /* 0x000fe20000000f00 */
[----:B------:R-:W-:Y:S01]  /*2870*/  @P3 IMAD.MOV.U32 R5, RZ, RZ, R21 ;  /* 0x000000ffff053224 */ /* 0x000fe200078e0015 */
[----:B------:R-:W-:Y:S01]  /*2880*/  @P2 MOV R5, R19 ;  /* 0x0000001300052202 */ /* 0x000fe20000000f00 */
[----:B------:R-:W-:Y:S01]  /*2890*/  @P0 IMAD.MOV.U32 R5, RZ, RZ, R17 ;  /* 0x000000ffff050224 */ /* 0x000fe200078e0011 */
[----:B------:R-:W-:Y:S01]  /*28a0*/  @P6 MOV R5, R15 ;  /* 0x0000000f00056202 */ /* 0x000fe20000000f00 */
[----:B------:R-:W-:Y:S01]  /*28b0*/  @P6 IMAD.MOV.U32 R8, RZ, RZ, R16 ;  /* 0x000000ffff086224 */ /* 0x000fe200078e0010 */
[----:B------:R-:W-:Y:S01]  /*28c0*/  ISETP.EQ.AND P6, PT, R10, -0x58, PT ;  /* 0xffffffa80a00780c */ /* 0x000fe20003fc2270 */
[----:B------:R-:W-:Y:S01]  /*28d0*/  IMAD R26, R6, R9, R26 ;  /* 0x00000009061a7224 */ /* 0x000fe200078e021a */
[----:B------:R-:W-:-:S02]  /*28e0*/  ISETP.EQ.AND P0, PT, R10, -0x50, PT ;  /* 0xffffffb00a00780c */ /* 0x000fc40003f02270 */
[----:B------:R-:W-:Y:S01]  /*28f0*/  ISETP.NE.AND P2, PT, R25, RZ, PT ;  /* 0x000000ff1900720c */ /* 0x000fe20003f45270 */
[----:B------:R-:W-:Y:S01]  /*2900*/  @P1 IMAD.MOV.U32 R8, RZ, RZ, R13 ;  /* 0x000000ffff081224 */ /* 0x000fe200078e000d */
[----:B------:R-:W-:Y:S01]  /*2910*/  P2R R33, PR, RZ, 0x40 ;  /* 0x00000040ff217803 */ /* 0x000fe20000000000 */
[----:B------:R-:W-:Y:S01]  /*2920*/  @P1 IMAD.MOV.U32 R5, RZ, RZ, R11 ;  /* 0x000000ffff051224 */ /* 0x000fe200078e000b */
[----:B------:R-:W-:-:S13]  /*2930*/  ISETP.EQ.AND P1, PT, R10, -0x60, PT ;  /* 0xffffffa00a00780c */ /* 0x000fda0003f22270 */
[----:B------:R-:W-:Y:S01]  /*2940*/  @P1 IMAD.MOV.U32 R9, RZ, RZ, R0 ;  /* 0x000000ffff091224 */ /* 0x000fe200078e0000 */
[----:B------:R-:W-:Y:S02]  /*2950*/  ISETP.NE.AND P1, PT, R27, RZ, PT ;  /* 0x000000ff1b00720c */ /* 0x000fe40003f25270 */
[----:B------:R-:W-:Y:S01]  /*2960*/  @P6 MOV R9, R12 ;  /* 0x0000000c00096202 */ /* 0x000fe20000000f00 */
[----:B------:R-:W-:Y:S01]  /*2970*/  @P0 IMAD.MOV.U32 R9, RZ, RZ, R23 ;  /* 0x000000ffff090224 */ /* 0x000fe200078e0017 */
[----:B------:R-:W-:Y:S01]  /*2980*/  ISETP.EQ.AND P6, PT, R10, -0x78, PT ;  /* 0xffffff880a00780c */ /* 0x000fe20003fc2270 */
[----:B------:R-:W-:-:S08]  /*2990*/  @P2 IMAD.MOV.U32 R9, RZ, RZ, R21 ;  /* 0x000000ffff092224 */ /* 0x000fd000078e0015 */
[----:B------:R-:W-:Y:S01]  /*29a0*/  @P1 IMAD.MOV.U32 R9, RZ, RZ, R19 ;  /* 0x000000ffff091224 */ /* 0x000fe200078e0013 */
[----:B------:R-:W-:Y:S01]  /*29b0*/  @P4 MOV R9, R17 ;  /* 0x0000001100094202 */ /* 0x000fe20000000f00 */
[----:B------:R-:W-:Y:S02]  /*29c0*/  @P5 IMAD.MOV.U32 R9, RZ, RZ, R15 ;  /* 0x000000ffff095224 */ /* 0x000fe400078e000f */
[----:B------:R-:W-:Y:S01]  /*29d0*/  @P3 IMAD.MOV.U32 R9, RZ, RZ, R11 ;  /* 0x000000ffff093224 */ /* 0x000fe200078e000b */
[----:B------:R-:W-:-:S03]  /*29e0*/  ISETP.EQ.AND P3, PT, R10, -0x60, PT ;  /* 0xffffffa00a00780c */ /* 0x000fc60003f62270 */
[----:B------:R-:W-:Y:S01]  /*29f0*/  IMAD R27, R7, R9, R28 ;  /* 0x00000009071b7224 */ /* 0x000fe200078e021c */
[----:B------:R-:W-:Y:S01]  /*2a00*/  P2R R34, PR, RZ, 0x8 ;  /* 0x00000008ff227803 */ /* 0x000fe20000000000 */
[----:B------:R-:W-:Y:S01]  /*2a10*/  @P6 IMAD.MOV.U32 R7, RZ, RZ, R4 ;  /* 0x000000ffff076224 */ /* 0x000fe200078e0004 */
[----:B------:R-:W-:Y:S01]  /*2a20*/  ISETP.EQ.AND P6, PT, R10, -0x68, PT ;  /* 0xffffff980a00780c */ /* 0x000fe20003fc2270 */
[----:B------:R-:W-:-:S12]  /*2a30*/  IMAD R26, R9, R8, R26 ;  /* 0x00000008091a7224 */ /* 0x000fd800078e021a */
[----:B------:R-:W-:Y:S01]  /*2a40*/  @P6 MOV R28, R4 ;  /* 0x00000004001c6202 */ /* 0x000fe20000000f00 */
[----:B------:R-:W-:Y:S01]  /*2a50*/  @P3 IMAD.MOV.U32 R28, RZ, RZ, R14 ;  /* 0x000000ffff1c3224 */ /* 0x000fe200078e000e */
[----:B------:R-:W-:Y:S02]  /*2a60*/  ISETP.NE.AND P6, PT, R33, RZ, PT ;  /* 0x000000ff2100720c */ /* 0x000fe40003fc5270 */
[----:B------:R-:W-:Y:S02]  /*2a70*/  ISETP.EQ.AND P3, PT, R10, -0x68, PT ;  /* 0xffffff980a00780c */ /* 0x000fe40003f62270 */
[----:B------:R-:W-:-:S09]  /*2a80*/  P2R R35, PR, RZ, 0x40 ;  /* 0x00000040ff237803 */ /* 0x000fd20000000000 */
[----:B------:R-:W-:Y:S01]  /*2a90*/  @P6 IMAD.MOV.U32 R28, RZ, RZ, R24 ;  /* 0x000000ffff1c6224 */ /* 0x000fe200078e0018 */
[----:B------:R-:W-:Y:S01]  /*2aa0*/  ISETP.EQ.AND P6, PT, R10, -0x70, PT ;  /* 0xffffff900a00780c */ /* 0x000fe20003fc2270 */
[----:B------:R-:W-:Y:S01]  /*2ab0*/  @P0 IMAD.MOV.U32 R28, RZ, RZ, R22 ;  /* 0x000000ffff1c0224 */ /* 0x000fe200078e0016 */
[----:B------:R-:W-:Y:S01]  /*2ac0*/  @P2 MOV R28, R20 ;  /* 0x00000014001c2202 */ /* 0x000fe20000000f00 */
[----:B------:R-:W-:Y:S02]  /*2ad0*/  @P1 IMAD.MOV.U32 R28, RZ, RZ, R18 ;  /* 0x000000ffff1c1224 */ /* 0x000fe400078e0012 */
[----:B------:R-:W-:Y:S02]  /*2ae0*/  @P4 IMAD.MOV.U32 R28, RZ, RZ, R16 ;  /* 0x000000ffff1c4224 */ /* 0x000fe400078e0010 */
[----:B------:R-:W-:-:S04]  /*2af0*/  @P5 IMAD.MOV.U32 R28, RZ, RZ, R13 ;  /* 0x000000ffff1c5224 */ /* 0x000fc800078e000d */
[----:B------:R-:W-:Y:S01]  /*2b00*/  IMAD R33, R6, R28, R27 ;  /* 0x0000001c06217224 */ /* 0x000fe200078e021b */
[----:B------:R-:W-:Y:S01]  /*2b10*/  @P3 MOV R27, R0 ;  /* 0x00000000001b3202 */ /* 0x000fe20000000f00 */
[----:B------:R-:W-:Y:S01]  /*2b20*/  @P6 IMAD.MOV.U32 R7, RZ, RZ, R14 ;  /* 0x000000ffff076224 */ /* 0x000fe200078e000e */
[----:B------:R-:W-:Y:S01]  /*2b30*/  @P6 MOV R6, R4 ;  /* 0x0000000400066202 */ /* 0x000fe20000000f00 */
[----:B------:R-:W-:Y:S01]  /*2b40*/  @P6 IMAD.MOV.U32 R9, RZ, RZ, R0 ;  /* 0x000000ffff096224 */ /* 0x000fe200078e0000 */
[----:B------:R-:W-:Y:S01]  /*2b50*/  ISETP.NE.AND P6, PT, R35, RZ, PT ;  /* 0x000000ff2300720c */ /* 0x000fe20003fc5270 */
[----:B------:R-:W-:Y:S02]  /*2b60*/  @P3 IMAD.MOV.U32 R6, RZ, RZ, R14 ;  /* 0x000000ffff063224 */ /* 0x000fe400078e000e */
[----:B------:R-:W-:Y:S02]  /*2b70*/  @P3 IMAD.MOV.U32 R9, RZ, RZ, R12 ;  /* 0x000000ffff093224 */ /* 0x000fe400078e000c */
[----:B------:R-:W-:Y:S01]  /*2b80*/  @P3 IMAD.MOV.U32 R7, RZ, RZ, R24 ;  /* 0x000000ffff073224 */ /* 0x000fe200078e0018 */
[----:B------:R-:W-:Y:S01]  /*2b90*/  ISETP.NE.AND P3, PT, R34, RZ, PT ;  /* 0x000000ff2200720c */ /* 0x000fe20003f65270 */
[----:B------:R-:W-:Y:S01]  /*2ba0*/  IMAD R26, R5, R28, R26 ;  /* 0x0000001c051a7224 */ /* 0x000fe200078e021a */
[----:B------:R-:W-:-:S11]  /*2bb0*/  P2R R28, PR, RZ, 0x2 ;  /* 0x00000002ff1c7803 */ /* 0x000fd60000000000 */
[----:B------:R-:W-:Y:S01]  /*2bc0*/  @P3 IMAD.MOV.U32 R27, RZ, RZ, R12 ;  /* 0x000000ffff1b3224 */ /* 0x000fe200078e000c */
[----:B------:R-:W-:Y:S01]  /*2bd0*/  @P3 MOV R6, R24 ;  /* 0x0000001800063202 */ /* 0x000fe20000000f00 */
[----:B------:R-:W-:Y:S01]  /*2be0*/  @P6 IMAD.MOV.U32 R27, RZ, RZ, R23 ;  /* 0x000000ffff1b6224 */ /* 0x000fe200078e0017 */
[----:B------:R-:W-:Y:S01]  /*2bf0*/  @P0 MOV R27, R21 ;  /* 0x00000015001b0202 */ /* 0x000fe20000000f00 */
[----:B------:R-:W-:Y:S01]  /*2c00*/  @P2 IMAD.MOV.U32 R27, RZ, RZ, R19 ;  /* 0x000000ffff1b2224 */ /* 0x000fe200078e0013 */
[----:B------:R-:W-:Y:S01]  /*2c10*/  ISETP.NE.AND P0, PT, R30, RZ, PT ;  /* 0x000000ff1e00720c */ /* 0x000fe20003f05270 */
[----:B------:R-:W-:Y:S01]  /*2c20*/  @P1 IMAD.MOV.U32 R27, RZ, RZ, R17 ;  /* 0x000000ffff1b1224 */ /* 0x000fe200078e0011 */
[----:B------:R-:W-:Y:S01]  /*2c30*/  ISETP.NE.AND P6, PT, R31, RZ, PT ;  /* 0x000000ff1f00720c */ /* 0x000fe20003fc5270 */
[----:B------:R-:W-:Y:S01]  /*2c40*/  @P4 IMAD.MOV.U32 R27, RZ, RZ, R15 ;  /* 0x000000ffff1b4224 */ /* 0x000fe200078e000f */
[----:B------:R-:W-:Y:S01]  /*2c50*/  @P5 MOV R27, R11 ;  /* 0x0000000b001b5202 */ /* 0x000fe20000000f00 */
[----:B------:R-:W-:-:S02]  /*2c60*/  @P3 IMAD.MOV.U32 R9, RZ, RZ, R23 ;  /* 0x000000ffff093224 */ /* 0x000fc400078e0017 */
[----:B------:R-:W-:Y:S01]  /*2c70*/  @P3 IMAD.MOV.U32 R7, RZ, RZ, R22 ;  /* 0x000000ffff073224 */ /* 0x000fe200078e0016 */
[----:B------:R-:W-:Y:S01]  /*2c80*/  ISETP.NE.AND P3, PT, R32, RZ, PT ;  /* 0x000000ff2000720c */ /* 0x000fe20003f65270 */
[----:B------:R-:W-:Y:S02]  /*2c90*/  IMAD R33, R8, R27, R33 ;  /* 0x0000001b08217224 */ /* 0x000fe400078e0221 */
[----:B------:R-:W-:Y:S01]  /*2ca0*/  @P2 IMAD.MOV.U32 R8, RZ, RZ, R4 ;  /* 0x000000ffff082224 */ /* 0x000fe200078e0004 */
[----:B------:R-:W-:Y:S01]  /*2cb0*/  ISETP.NE.AND P2, PT, R29, RZ, PT ;  /* 0x000000ff1d00720c */ /* 0x000fe20003f45270 */
[----:B------:R-:W-:Y:S01]  /*2cc0*/  @P1 IMAD.MOV.U32 R8, RZ, RZ, R14 ;  /* 0x000000ffff081224 */ /* 0x000fe200078e000e */
[----:B------:R-:W-:Y:S01]  /*2cd0*/  ISETP.NE.AND P1, PT, R25, RZ, PT ;  /* 0x000000ff1900720c */ /* 0x000fe20003f25270 */
[----:B------:R-:W-:Y:S01]  /*2ce0*/  @P4 IMAD.MOV.U32 R8, RZ, RZ, R24 ;  /* 0x000000ffff084224 */ /* 0x000fe200078e0018 */
[----:B------:R-:W-:Y:S02]  /*2cf0*/  @P5 MOV R8, R22 ;  /* 0x0000001600085202 */ /* 0x000fe40000000f00 */
[----:B------:R-:W-:-:S02]  /*2d00*/  P2R R30, PR, RZ, 0x8 ;  /* 0x00000008ff1e7803 */ /* 0x000fc40000000000 */
[----:B------:R-:W-:Y:S01]  /*2d10*/  P2R R29, PR, RZ, 0x20 ;  /* 0x00000020ff1d7803 */ /* 0x000fe20000000000 */
[----:B------:R-:W-:-:S04]  /*2d20*/  @P3 IMAD.MOV.U32 R8, RZ, RZ, R20 ;  /* 0x000000ffff083224 */ /* 0x000fc800078e0014 */
[----:B------:R-:W-:Y:S02]  /*2d30*/  @P2 IMAD.MOV.U32 R8, RZ, RZ, R18 ;  /* 0x000000ffff082224 */ /* 0x000fe400078e0012 */
[----:B------:R-:W-:Y:S01]  /*2d40*/  @P0 IMAD.MOV.U32 R8, RZ, RZ, R16 ;  /* 0x000000ffff080224 */ /* 0x000fe200078e0010 */
[----:B------:R-:W-:-:S05]  /*2d50*/  @P6 MOV R8, R13 ;  /* 0x0000000d00086202 */ /* 0x000fca0000000f00 */
[----:B------:R-:W-:Y:S02]  /*2d60*/  IMAD R27, R27, R8, R26 ;  /* 0x000000081b1b7224 */ /* 0x000fe400078e021a */
[----:B------:R-:W-:Y:S01]  /*2d70*/  @P1 IMAD.MOV.U32 R26, RZ, RZ, R0 ;  /* 0x000000ffff1a1224 */ /* 0x000fe200078e0000 */
[----:B------:R-:W-:-:S13]  /*2d80*/  ISETP.NE.AND P1, PT, R28, RZ, PT ;  /* 0x000000ff1c00720c */ /* 0x000fda0003f25270 */
[----:B------:R-:W-:Y:S02]  /*2d90*/  @P1 IMAD.MOV.U32 R26, RZ, RZ, R12 ;  /* 0x000000ffff1a1224 */ /* 0x000fe400078e000c */
[----:B------:R-:W-:Y:S01]  /*2da0*/  @P4 IMAD.MOV.U32 R26, RZ, RZ, R23 ;  /* 0x000000ffff1a4224 */ /* 0x000fe200078e0017 */
[----:B------:R-:W-:Y:S01]  /*2db0*/  @P5 MOV R26, R21 ;  /* 0x00000015001a5202 */ /* 0x000fe20000000f00 */
[----:B------:R-:W-:Y:S01]  /*2dc0*/  @P3 IMAD.MOV.U32 R26, RZ, RZ, R19 ;  /* 0x000000ffff1a3224 */ /* 0x000fe200078e0013 */
[C---:B------:R-:W-:Y:S01]  /*2dd0*/  ISETP.EQ.AND P3, PT, R10.reuse, -0x58, PT ;  /* 0xffffffa80a00780c */ /* 0x040fe20003f62270 */
[----:B------:R-:W-:Y:S01]  /*2de0*/  @P2 IMAD.MOV.U32 R26, RZ, RZ, R17 ;  /* 0x000000ffff1a2224 */ /* 0x000fe200078e0011 */
[----:B------:R-:W-:Y:S01]  /*2df0*/  ISETP.EQ.AND P5, PT, R10, -0x50, PT ;  /* 0xffffffb00a00780c */ /* 0x000fe20003fa2270 */
[----:B------:R-:W-:Y:S01]  /*2e00*/  @P0 IMAD.MOV.U32 R26, RZ, RZ, R15 ;  /* 0x000000ffff1a0224 */ /* 0x000fe200078e000f */
[----:B------:R-:W-:Y:S02]  /*2e10*/  @P6 MOV R26, R11 ;  /* 0x0000000b001a6202 */ /* 0x000fe40000000f00 */
[----:B------:R-:W-:-:S07]  /*2e20*/  ISETP.NE.AND P6, PT, R25, RZ, PT ;  /* 0x000000ff1900720c */ /* 0x000fce0003fc5270 */
[----:B------:R-:W-:Y:S01]  /*2e30*/  @P3 IMAD.MOV.U32 R6, RZ, RZ, R22 ;  /* 0x000000ffff063224 */ /* 0x000fe200078e0016 */
[----:B------:R-:W-:Y:S01]  /*2e40*/  @P3 MOV R9, R21 ;  /* 0x0000001500093202 */ /* 0x000fe20000000f00 */
[----:B------:R-:W-:Y:S01]  /*2e50*/  @P5 IMAD.MOV.U32 R6, RZ, RZ, R20 ;  /* 0x000000ffff065224 */ /* 0x000fe200078e0014 */
[----:B------:R-:W-:Y:S01]  /*2e60*/  ISETP.NE.AND P3, PT, R30, RZ, PT ;  /* 0x000000ff1e00720c */ /* 0x000fe20003f65270 */
[----:B------:R-:W-:Y:S02]  /*2e70*/  @P5 IMAD.MOV.U32 R28, RZ, RZ, R0 ;  /* 0x000000ffff1c5224 */ /* 0x000fe400078e0000 */
[----:B------:R-:W-:Y:S01]  /*2e80*/  @P6 IMAD.MOV.U32 R6, RZ, RZ, R18 ;  /* 0x000000ffff066224 */ /* 0x000fe200078e0012 */
[----:B------:R-:W-:Y:S01]  /*2e90*/  @P1 MOV R6, R16 ;  /* 0x0000001000061202 */ /* 0x000fe20000000f00 */
[----:B------:R-:W-:Y:S02]  /*2ea0*/  @P4 IMAD.MOV.U32 R6, RZ, RZ, R13 ;  /* 0x000000ffff064224 */ /* 0x000fe400078e000d */
[----:B------:R-:W-:-:S02]  /*2eb0*/  @P6 IMAD.MOV.U32 R28, RZ, RZ, R12 ;  /* 0x000000ffff1c6224 */ /* 0x000fc400078e000c */
[----:B------:R-:W-:Y:S02]  /*2ec0*/  IMAD R33, R5, R6, R33 ;  /* 0x0000000605217224 */ /* 0x000fe400078e0221 */
[----:B------:R-:W-:Y:S01]  /*2ed0*/  @P5 IMAD.MOV.U32 R5, RZ, RZ, R4 ;  /* 0x000000ffff055224 */ /* 0x000fe200078e0004 */
[----:B------:R-:W-:Y:S01]  /*2ee0*/  ISETP.NE.AND P5, PT, R29, RZ, PT ;  /* 0x000000ff1d00720c */ /* 0x000fe20003fa5270 */
[----:B------:R-:W-:Y:S01]  /*2ef0*/  @P1 IMAD.MOV.U32 R28, RZ, RZ, R23 ;  /* 0x000000ffff1c1224 */ /* 0x000fe200078e0017 */
[----:B------:R-:W-:Y:S01]  /*2f00*/  @P6 MOV R5, R14 ;  /* 0x0000000e00056202 */ /* 0x000fe20000000f00 */
[----:B------:R-:W-:Y:S01]  /*2f10*/  @P1 IMAD.MOV.U32 R5, RZ, RZ, R24 ;  /* 0x000000ffff051224 */ /* 0x000fe200078e0018 */
[----:B------:R-:W-:Y:S01]  /*2f20*/  @P4 MOV R5, R22 ;  /* 0x0000001600054202 */ /* 0x000fe20000000f00 */
[----:B------:R-:W-:Y:S02]  /*2f30*/  @P4 IMAD.MOV.U32 R28, RZ, RZ, R21 ;  /* 0x000000ffff1c4224 */ /* 0x000fe400078e0015 */
[----:B------:R-:W-:-:S06]  /*2f40*/  IMAD R6, R26, R6, R27 ;  /* 0x000000061a067224 */ /* 0x000fcc00078e021b */
[----:B------:R-:W-:Y:S02]  /*2f50*/  @P5 IMAD.MOV.U32 R5, RZ, RZ, R20 ;  /* 0x000000ffff055224 */ /* 0x000fe400078e0014 */
[----:B------:R-:W-:Y:S01]  /*2f60*/  @P5 IMAD.MOV.U32 R28, RZ, RZ, R19 ;  /* 0x000000ffff1c5224 */ /* 0x000fe200078e0013 */
[----:B------:R-:W-:Y:S01]  /*2f70*/  ISETP.EQ.AND P5, PT, R10, -0x50, PT ;  /* 0xffffffb00a00780c */ /* 0x000fe20003fa2270 */
[----:B------:R-:W-:Y:S02]  /*2f80*/  @P3 IMAD.MOV.U32 R5, RZ, RZ, R18 ;  /* 0x000000ffff053224 */ /* 0x000fe400078e0012 */
[----:B------:R-:W-:Y:S01]  /*2f90*/  @P3 IMAD.MOV.U32 R28, RZ, RZ, R17 ;  /* 0x000000ffff1c3224 */ /* 0x000fe200078e0011 */
[----:B------:R-:W-:Y:S01]  /*2fa0*/  @P2 MOV R28, R15 ;  /* 0x0000000f001c2202 */ /* 0x000fe20000000f00 */
[----:B------:R-:W-:Y:S01]  /*2fb0*/  @P2 IMAD.MOV.U32 R5, RZ, RZ, R16 ;  /* 0x000000ffff052224 */ /* 0x000fe200078e0010 */
[----:B------:R-:W-:Y:S01]  /*2fc0*/  ISETP.NE.AND P2, PT, R3, R2, PT ;  /* 0x000000020300720c */ /* 0x000fe20003f45270 */
[----:B------:R-:W-:-:S02]  /*2fd0*/  @P0 IMAD.MOV.U32 R5, RZ, RZ, R13 ;  /* 0x000000ffff050224 */ /* 0x000fc400078e000d */
[----:B------:R-:W-:-:S04]  /*2fe0*/  @P0 IMAD.MOV.U32 R28, RZ, RZ, R11 ;  /* 0x000000ffff1c0224 */ /* 0x000fc800078e000b */
[----:B------:R-:W-:Y:S02]  /*2ff0*/  @P5 IMAD.MOV.U32 R9, RZ, RZ, R19 ;  /* 0x000000ffff095224 */ /* 0x000fe400078e0013 */
[----:B------:R-:W-:Y:S02]  /*3000*/  @P6 IMAD.MOV.U32 R9, RZ, RZ, R17 ;  /* 0x000000ffff096224 */ /* 0x000fe400078e0011 */
[----:B------:R-:W-:Y:S01]  /*3010*/  @P1 IMAD.MOV.U32 R9, RZ, RZ, R15 ;  /* 0x000000ffff091224 */ /* 0x000fe200078e000f */
[----:B------:R-:W-:Y:S02]  /*3020*/  @P4 MOV R9, R11 ;  /* 0x0000000b00094202 */ /* 0x000fe40000000f00 */
[----:B------:R-:W-:-:S03]  /*3030*/  ISETP.EQ.AND P4, PT, R10, -0x58, PT ;  /* 0xffffffa80a00780c */ /* 0x000fc60003f82270 */
[----:B------:R-:W-:Y:S02]  /*3040*/  IMAD R6, R9, R5, R6 ;  /* 0x0000000509067224 */ /* 0x000fe400078e0206 */
[----:B------:R-:W-:-:S08]  /*3050*/  IMAD R33, R8, R9, R33 ;  /* 0x0000000908217224 */ /* 0x000fd000078e0221 */
[----:B------:R-:W-:Y:S01]  /*3060*/  @P4 MOV R7, R20 ;  /* 0x0000001400074202 */ /* 0x000fe20000000f00 */
[----:B------:R-:W-:Y:S02]  /*3070*/  @P5 IMAD.MOV.U32 R7, RZ, RZ, R18 ;  /* 0x000000ffff075224 */ /* 0x000fe400078e0012 */
[----:B------:R-:W-:Y:S02]  /*3080*/  @P6 IMAD.MOV.U32 R7, RZ, RZ, R16 ;  /* 0x000000ffff076224 */ /* 0x000fe400078e0010 */
[----:B------:R-:W-:-:S04]  /*3090*/  @P1 IMAD.MOV.U32 R7, RZ, RZ, R13 ;  /* 0x000000ffff071224 */ /* 0x000fc800078e000d */
[-C--:B------:R-:W-:Y:S02]  /*30a0*/  IMAD R5, R28, R7.reuse, R6 ;  /* 0x000000071c057224 */ /* 0x080fe400078e0206 */
[----:B------:R-:W-:Y:S01]  /*30b0*/  IMAD R7, R26, R7, R33 ;  /* 0x000000071a077224 */ /* 0x000fe200078e0221 */
[----:B------:R-:W-:Y:S06]  /*30c0*/  @P2 BRA `(.L_x_6) ;  /* 0xffffffe400342947 */ /* 0x000fec000383ffff */
.L_x_5:
[----:B------:R-:W-:Y:S05]  /*30d0*/  BRA.U !UP1, `(.L_x_4) ;  /* 0x0000003509447547 */ /* 0x000fea000b800000 */
[----:B------:R-:W1:Y:S01]  /*30e0*/  LDCU UR4, c[0x0][0x3a8] ;  /* 0x00007500ff0477ac */ /* 0x000e620008000800 */
[----:B------:R-:W-:Y:S02]  /*30f0*/  UISETP.GE.U32.AND UP0, UPT, UR5, 0x8, UPT ;  /* 0x000000080500788c */ /* 0x000fe4000bf06070 */
[----:B-1----:R-:W-:-:S04]  /*3100*/  ULOP3.LUT UR4, UR4, 0x7, URZ, 0xc0, !UPT ;  /* 0x0000000704047892 */ /* 0x002fc8000f8ec0ff */
[----:B------:R-:W-:-:S03]  /*3110*/  UISETP.NE.AND UP1, UPT, UR4, URZ, UPT ;  /* 0x000000ff0400728c */ /* 0x000fc6000bf25270 */
[----:B------:R-:W-:Y:S08]  /*3120*/  BRA.U !UP0, `(.L_x_7) ;  /* 0x0000001d08f87547 */ /* 0x000ff0000b800000 */
[C---:B------:R-:W-:Y:S01]  /*3130*/  SHF.L.U32 R27, R2.reuse, 0x2, RZ ;  /* 0x00000002021b7819 */ /* 0x040fe200000006ff */
[----:B------:R-:W-:-:S03]  /*3140*/  VIADD R2, R2, 0x8 ;  /* 0x0000000802027836 */ /* 0x000fc60000000000 */
[C---:B------:R-:W-:Y:S02]  /*3150*/  ISETP.EQ.AND P1, PT, R27.reuse, -0x10, PT ;  /* 0xfffffff01b00780c */ /* 0x040fe40003f22270 */
[C---:B------:R-:W-:Y:S02]  /*3160*/  ISETP.EQ.AND P0, PT, R27.reuse, -0xc, PT ;  /* 0xfffffff41b00780c */ /* 0x040fe40003f02270 */
[C---:B------:R-:W-:Y:S02]  /*3170*/  ISETP.EQ.AND P2, PT, R27.reuse, -0x8, PT ;  /* 0xfffffff81b00780c */ /* 0x040fe40003f42270 */
[C---:B------:R-:W-:Y:S02]  /*3180*/  ISETP.EQ.AND P5, PT, R27.reuse, -0x4, PT ;  /* 0xfffffffc1b00780c */ /* 0x040fe40003fa2270 */
[C---:B------:R-:W-:Y:S02]  /*3190*/  ISETP.EQ.AND P4, PT, R27.reuse, RZ, PT ;  /* 0x000000ff1b00720c */ /* 0x040fe40003f82270 */
[----:B------:R-:W-:-:S02]  /*31a0*/  ISETP.EQ.AND P3, PT, R27, 0x4, PT ;  /* 0x000000041b00780c */ /* 0x000fc40003f62270 */
[C---:B------:R-:W-:Y:S01]  /*31b0*/  ISETP.EQ.AND P6, PT, R27.reuse, 0x1c, PT ;  /* 0x0000001c1b00780c */ /* 0x040fe20003fc2270 */
[----:B------:R-:W-:Y:S02]  /*31c0*/  @P1 IMAD.MOV.U32 R6, RZ, RZ, R4 ;  /* 0x000000ffff061224 */ /* 0x000fe400078e0004 */
[----:B------:R-:W-:Y:S01]  /*31d0*/  @P0 IMAD.MOV.U32 R6, RZ, RZ, R0 ;  /* 0x000000ffff060224 */ /* 0x000fe200078e0000 */
[----:B------:R-:W-:Y:S01]  /*31e0*/  P2R R25, PR, RZ, 0x40 ;  /* 0x00000040ff197803 */ /* 0x000fe20000000000 */
[----:B------:R-:W-:Y:S01]  /*31f0*/  @P2 IMAD.MOV.U32 R6, RZ, RZ, R14 ;  /* 0x000000ffff062224 */ /* 0x000fe200078e000e */
[C---:B------:R-:W-:Y:S02]  /*3200*/  ISETP.EQ.AND P2, PT, R27.reuse, 0x8, PT ;  /* 0x000000081b00780c */ /* 0x040fe40003f42270 */
[----:B------:R-:W-:Y:S01]  /*3210*/  @P5 MOV R6, R12 ;  /* 0x0000000c00065202 */ /* 0x000fe20000000f00 */
[----:B------:R-:W-:Y:S01]  /*3220*/  @P4 IMAD.MOV.U32 R6, RZ, RZ, R24 ;  /* 0x000000ffff064224 */ /* 0x000fe200078e0018 */
[C---:B------:R-:W-:Y:S01]  /*3230*/  ISETP.EQ.AND P5, PT, R27.reuse, 0x20, PT ;  /* 0x000000201b00780c */ /* 0x040fe20003fa2270 */
[----:B------:R-:W-:Y:S01]  /*3240*/  @P3 IMAD.MOV.U32 R6, RZ, RZ, R23 ;  /* 0x000000ffff063224 */ /* 0x000fe200078e0017 */
[----:B------:R-:W-:-:S02]  /*3250*/  ISETP.EQ.AND P4, PT, R27, 0x24, PT ;  /* 0x000000241b00780c */ /* 0x000fc40003f82270 */
[C---:B------:R-:W-:Y:S02]  /*3260*/  ISETP.EQ.AND P3, PT, R27.reuse, -0x14, PT ;  /* 0xffffffec1b00780c */ /* 0x040fe40003f62270 */
[----:B------:R-:W-:Y:S02]  /*3270*/  P2R R8, PR, RZ, 0x20 ;  /* 0x00000020ff087803 */ /* 0x000fe40000000000 */
[----:B------:R-:W-:Y:S01]  /*3280*/  P2R R3, PR, RZ, 0x10 ;  /* 0x00000010ff037803 */ /* 0x000fe20000000000 */
[----:B------:R-:W-:Y:S01]  /*3290*/  @P2 IMAD.MOV.U32 R6, RZ, RZ, R22 ;  /* 0x000000ffff062224 */ /* 0x000fe200078e0016 */
[----:B------:R-:W-:-:S07]  /*32a0*/  ISETP.EQ.AND P2, PT, R27, 0xc, PT ;  /* 0x0000000c1b00780c */ /* 0x000fce0003f42270 */
[----:B------:R-:W-:Y:S01]  /*32b0*/  @P3 IMAD.MOV.U32 R9, RZ, RZ, R4 ;  /* 0x000000ffff093224 */ /* 0x000fe200078e0004 */
[----:B------:R-:W-:Y:S01]  /*32c0*/  @P1 MOV R9, R0 ;  /* 0x0000000000091202 */ /* 0x000fe20000000f00 */
[----:B------:R-:W-:-:S04]  /*32d0*/  @P0 IMAD.MOV.U32 R9, RZ, RZ, R14 ;  /* 0x000000ffff090224 */ /* 0x000fc800078e000e */
[----:B------:R-:W-:Y:S02]  /*32e0*/  @P2 MOV R6, R21 ;  /* 0x0000001500062202 */ /* 0x000fe40000000f00 */
[----:B------:R-:W-:-:S13]  /*32f0*/  ISETP.EQ.AND P2, PT, R27, 0x10, PT ;  /* 0x000000101b00780c */ /* 0x000fda0003f42270 */
[----:B------:R-:W-:Y:S01]  /*3300*/  @P2 IMAD.MOV.U32 R6, RZ, RZ, R20 ;  /* 0x000000ffff062224 */ /* 0x000fe200078e0014 */
[----:B------:R-:W-:-:S13]  /*3310*/  ISETP.EQ.AND P2, PT, R27, 0x14, PT ;  /* 0x000000141b00780c */ /* 0x000fda0003f42270 */
[----:B------:R-:W-:Y:S01]  /*3320*/  @P2 IMAD.MOV.U32 R6, RZ, RZ, R19 ;  /* 0x000000ffff062224 */ /* 0x000fe200078e0013 */
[----:B------:R-:W-:-:S13]  /*3330*/  ISETP.EQ.AND P2, PT, R27, 0x18, PT ;  /* 0x000000181b00780c */ /* 0x000fda0003f42270 */
[----:B------:R-:W-:Y:S01]  /*3340*/  @P2 IMAD.MOV.U32 R6, RZ, RZ, R18 ;  /* 0x000000ffff062224 */ /* 0x000fe200078e0012 */
[C---:B------:R-:W-:Y:S02]  /*3350*/  ISETP.EQ.AND P2, PT, R27.reuse, 0x28, PT ;  /* 0x000000281b00780c */ /* 0x040fe40003f42270 */
[----:B------:R-:W-:Y:S01]  /*3360*/  @P6 MOV R6, R17 ;  /* 0x0000001100066202 */ /* 0x000fe20000000f00 */
[----:B------:R-:W-:Y:S01]  /*3370*/  @P5 IMAD.MOV.U32 R6, RZ, RZ, R16 ;  /* 0x000000ffff065224 */ /* 0x000fe200078e0010 */
[C---:B------:R-:W-:Y:S01]  /*3380*/  ISETP.EQ.AND P5, PT, R27.reuse, -0x8, PT ;  /* 0xfffffff81b00780c */ /* 0x040fe20003fa2270 */
[----:B------:R-:W-:Y:S01]  /*3390*/  @P4 IMAD.MOV.U32 R6, RZ, RZ, R15 ;  /* 0x000000ffff064224 */ /* 0x000fe200078e000f */
[C---:B------:R-:W-:Y:S02]  /*33a0*/  ISETP.EQ.AND P6, PT, R27.reuse, -0x4, PT ;  /* 0xfffffffc1b00780c */ /* 0x040fe40003fc2270 */
[----:B------:R-:W-:-:S05]  /*33b0*/  ISETP.EQ.AND P4, PT, R27, 0x10, PT ;  /* 0x000000101b00780c */ /* 0x000fca0003f82270 */
[----:B------:R-:W-:Y:S01]  /*33c0*/  @P2 IMAD.MOV.U32 R6, RZ, RZ, R13 ;  /* 0x000000ffff062224 */ /* 0x000fe200078e000d */
[----:B------:R-:W-:-:S03]  /*33d0*/  ISETP.EQ.AND P2, PT, R27, 0x2c, PT ;  /* 0x0000002c1b00780c */ /* 0x000fc60003f42270 */
[----:B------:R-:W-:Y:S02]  /*33e0*/  @P5 MOV R9, R12 ;  /* 0x0000000c00095202 */ /* 0x000fe40000000f00 */
[----:B------:R-:W-:-:S08]  /*33f0*/  @P6 IMAD.MOV.U32 R9, RZ, RZ, R24 ;  /* 0x000000ffff096224 */ /* 0x000fd000078e0018 */
[----:B------:R-:W-:Y:S02]  /*3400*/  @P2 MOV R6, R11 ;  /* 0x0000000b00062202 */ /* 0x000fe40000000f00 */
[----:B------:R-:W-:-:S13]  /*3410*/  ISETP.EQ.AND P2, PT, R27, -0x18, PT ;  /* 0xffffffe81b00780c */ /* 0x000fda0003f42270 */
[----:B------:R-:W-:Y:S02]  /*3420*/  @P2 IMAD.MOV.U32 R10, RZ, RZ, R4 ;  /* 0x000000ffff0a2224 */ /* 0x000fe400078e0004 */
[----:B------:R-:W-:Y:S02]  /*3430*/  @P3 IMAD.MOV.U32 R10, RZ, RZ, R0 ;  /* 0x000000ffff0a3224 */ /* 0x000fe400078e0000 */
[----:B------:R-:W-:Y:S02]  /*3440*/  @P1 IMAD.MOV.U32 R10, RZ, RZ, R14 ;  /* 0x000000ffff0a1224 */ /* 0x000fe400078e000e */
[----:B------:R-:W-:Y:S02]  /*3450*/  @P0 IMAD.MOV.U32 R10, RZ, RZ, R12 ;  /* 0x000000ffff0a0224 */ /* 0x000fe400078e000c */
[----:B------:R-:W-:Y:S01]  /*3460*/  @P5 IMAD.MOV.U32 R10, RZ, RZ, R24 ;  /* 0x000000ffff0a5224 */ /* 0x000fe200078e0018 */
[C---:B------:R-:W-:Y:S01]  /*3470*/  ISETP.EQ.AND P5, PT, R27.reuse, RZ, PT ;  /* 0x000000ff1b00720c */ /* 0x040fe20003fa2270 */
[----:B------:R-:W-:Y:S01]  /*3480*/  @P6 IMAD.MOV.U32 R10, RZ, RZ, R23 ;  /* 0x000000ffff0a6224 */ /* 0x000fe200078e0017 */
[----:B------:R-:W-:-:S11]  /*3490*/  ISETP.EQ.AND P6, PT, R27, 0x4, PT ;  /* 0x000000041b00780c */ /* 0x000fd60003fc2270 */
[----:B------:R-:W-:Y:S01]  /*34a0*/  @P5 MOV R9, R23 ;  /* 0x0000001700095202 */ /* 0x000fe20000000f00 */
[--C-:B------:R-:W-:Y:S01]  /*34b0*/  @P5 IMAD.MOV.U32 R10, RZ, RZ, R22.reuse ;  /* 0x000000ffff0a5224 */ /* 0x100fe200078e0016 */
[C---:B------:R-:W-:Y:S01]  /*34c0*/  ISETP.EQ.AND P5, PT, R27.reuse, 0x8, PT ;  /* 0x000000081b00780c */ /* 0x040fe20003fa2270 */
[----:B------:R-:W-:Y:S02]  /*34d0*/  @P6 IMAD.MOV.U32 R9, RZ, RZ, R22 ;  /* 0x000000ffff096224 */ /* 0x000fe400078e0016 */
[----:B------:R-:W-:Y:S01]  /*34e0*/  @P6 IMAD.MOV.U32 R10, RZ, RZ, R21 ;  /* 0x000000ffff0a6224 */ /* 0x000fe200078e0015 */
[----:B------:R-:W-:-:S09]  /*34f0*/  ISETP.EQ.AND P6, PT, R27, 0xc, PT ;  /* 0x0000000c1b00780c */ /* 0x000fd20003fc2270 */
[----:B------:R-:W-:Y:S01]  /*3500*/  @P5 MOV R9, R21 ;  /* 0x0000001500095202 */ /* 0x000fe20000000f00 */
[--C-:B------:R-:W-:Y:S01]  /*3510*/  @P5 IMAD.MOV.U32 R10, RZ, RZ, R20.reuse ;  /* 0x000000ffff0a5224 */ /* 0x100fe200078e0014 */
[C---:B------:R-:W-:Y:S02]  /*3520*/  ISETP.EQ.AND P5, PT, R27.reuse, 0x14, PT ;  /* 0x000000141b00780c */ /* 0x040fe40003fa2270 */
[----:B------:R-:W-:Y:S01]  /*3530*/  @P6 IMAD.MOV.U32 R9, RZ, RZ, R20 ;  /* 0x000000ffff096224 */ /* 0x000fe200078e0014 */
[----:B------:R-:W-:Y:S01]  /*3540*/  @P4 MOV R9, R19 ;  /* 0x0000001300094202 */ /* 0x000fe20000000f00 */
[----:B------:R-:W-:Y:S01]  /*3550*/  @P6 IMAD.MOV.U32 R10, RZ, RZ, R19 ;  /* 0x000000ffff0a6224 */ /* 0x000fe200078e0013 */
[----:B------:R-:W-:Y:S01]  /*3560*/  ISETP.EQ.AND P6, PT, R27, 0x18, PT ;  /* 0x000000181b00780c */ /* 0x000fe20003fc2270 */
[----:B------:R-:W-:Y:S01]  /*3570*/  @P4 IMAD.MOV.U32 R10, RZ, RZ, R18 ;  /* 0x000000ffff0a4224 */ /* 0x000fe200078e0012 */
[----:B------:R-:W-:Y:S02]  /*3580*/  ISETP.NE.AND P4, PT, R3, RZ, PT ;  /* 0x000000ff0300720c */ /* 0x000fe40003f85270 */
[----:B------:R-:W-:-:S04]  /*3590*/  P2R R3, PR, RZ, 0x4 ;  /* 0x00000004ff037803 */ /* 0x000fc80000000000 */
[----:B------:R-:W-:Y:S02]  /*35a0*/  @P5 IMAD.MOV.U32 R9, RZ, RZ, R18 ;  /* 0x000000ffff095224 */ /* 0x000fe400078e0012 */
[----:B------:R-:W-:Y:S01]  /*35b0*/  @P5 IMAD.MOV.U32 R10, RZ, RZ, R17 ;  /* 0x000000ffff0a5224 */ /* 0x000fe200078e0011 */
[----:B------:R-:W-:Y:S02]  /*35c0*/  ISETP.NE.AND P5, PT, R8, RZ, PT ;  /* 0x000000ff0800720c */ /* 0x000fe40003fa5270 */
[----:B------:R-:W-:Y:S01]  /*35d0*/  @P6 MOV R9, R17 ;  /* 0x0000001100096202 */ /* 0x000fe20000000f00 */
[----:B------:R-:W-:Y:S01]  /*35e0*/  @P6 IMAD.MOV.U32 R10, RZ, RZ, R16 ;  /* 0x000000ffff0a6224 */ /* 0x000fe200078e0010 */
[----:B------:R-:W-:Y:S02]  /*35f0*/  ISETP.NE.AND P6, PT, R25, RZ, PT ;  /* 0x000000ff1900720c */ /* 0x000fe40003fc5270 */
[----:B------:R-:W-:Y:S02]  /*3600*/  P2R R26, PR, RZ, 0x20 ;  /* 0x00000020ff1a7803 */ /* 0x000fe40000000000 */
[----:B------:R-:W-:-:S09]  /*3610*/  P2R R28, PR, RZ, 0x40 ;  /* 0x00000040ff1c7803 */ /* 0x000fd20000000000 */
[----:B------:R-:W-:Y:S01]  /*3620*/  @P6 IMAD.MOV.U32 R9, RZ, RZ, R16 ;  /* 0x000000ffff096224 */ /* 0x000fe200078e0010 */
[----:B------:R-:W-:Y:S01]  /*3630*/  @P5 MOV R9, R15 ;  /* 0x0000000f00095202 */ /* 0x000fe20000000f00 */
[----:B------:R-:W-:Y:S01]  /*3640*/  @P6 IMAD.MOV.U32 R10, RZ, RZ, R15 ;  /* 0x000000ffff0a6224 */ /* 0x000fe200078e000f */
[C---:B------:R-:W-:Y:S01]  /*3650*/  ISETP.EQ.AND P6, PT, R27.reuse, -0x8, PT ;  /* 0xfffffff81b00780c */ /* 0x040fe20003fc2270 */
[--C-:B------:R-:W-:Y:S01]  /*3660*/  @P5 IMAD.MOV.U32 R10, RZ, RZ, R13.reuse ;  /* 0x000000ffff0a5224 */ /* 0x100fe200078e000d */
[C---:B------:R-:W-:Y:S01]  /*3670*/  ISETP.EQ.AND P5, PT, R27.reuse, 0x4, PT ;  /* 0x000000041b00780c */ /* 0x040fe20003fa2270 */
[----:B------:R-:W-:Y:S02]  /*3680*/  @P4 IMAD.MOV.U32 R9, RZ, RZ, R13 ;  /* 0x000000ffff094224 */ /* 0x000fe400078e000d */
[----:B------:R-:W-:Y:S01]  /*3690*/  @P4 IMAD.MOV.U32 R10, RZ, RZ, R11 ;  /* 0x000000ffff0a4224 */ /* 0x000fe200078e000b */
[----:B------:R-:W-:-:S04]  /*36a0*/  ISETP.EQ.AND P4, PT, R27, -0x1c, PT ;  /* 0xffffffe41b00780c */ /* 0x000fc80003f82270 */
[----:B------:R-:W-:-:S09]  /*36b0*/  P2R R25, PR, RZ, 0x10 ;  /* 0x00000010ff197803 */ /* 0x000fd20000000000 */
        /* <DEDUP_REMOVED lines=8> */
[----:B------:R-:W-:-:S07]  /*3740*/  ISETP.EQ.AND P6, PT, R27, 0x8, PT ;  /* 0x000000081b00780c */ /* 0x000fce0003fc2270 */
[----:B------:R-:W-:Y:S01]  /*3750*/  @P2 IMAD.MOV.U32 R8, RZ, RZ, R22 ;  /* 0x000000ffff082224 */ /* 0x000fe200078e0016 */
[C---:B------:R-:W-:Y:S01]  /*3760*/  ISETP.EQ.AND P2, PT, R27.reuse, 0xc, PT ;  /* 0x0000000c1b00780c */ /* 0x040fe20003f42270 */
[----:B------:R-:W-:Y:S01]  /*3770*/  @P4 IMAD.MOV.U32 R8, RZ, RZ, R21 ;  /* 0x000000ffff084224 */ /* 0x000fe200078e0015 */
[----:B------:R-:W-:Y:S02]  /*3780*/  @P5 MOV R8, R20 ;  /* 0x0000001400085202 */ /* 0x000fe40000000f00 */
[C---:B------:R-:W-:Y:S01]  /*3790*/  ISETP.EQ.AND P4, PT, R27.reuse, 0x10, PT ;  /* 0x000000101b00780c */ /* 0x040fe20003f82270 */
[----:B------:R-:W-:Y:S01]  /*37a0*/  @P6 IMAD.MOV.U32 R8, RZ, RZ, R19 ;  /* 0x000000ffff086224 */ /* 0x000fe200078e0013 */
[C---:B------:R-:W-:Y:S02]  /*37b0*/  ISETP.EQ.AND P5, PT, R27.reuse, 0x14, PT ;  /* 0x000000141b00780c */ /* 0x040fe40003fa2270 */
[----:B------:R-:W-:-:S05]  /*37c0*/  ISETP.EQ.AND P6, PT, R27, 0x18, PT ;  /* 0x000000181b00780c */ /* 0x000fca0003fc2270 */
[----:B------:R-:W-:Y:S01]  /*37d0*/  @P2 IMAD.MOV.U32 R8, RZ, RZ, R18 ;  /* 0x000000ffff082224 */ /* 0x000fe200078e0012 */
[----:B------:R-:W-:-:S03]  /*37e0*/  ISETP.NE.AND P2, PT, R3, RZ, PT ;  /* 0x000000ff0300720c */ /* 0x000fc60003f45270 */
[----:B------:R-:W-:Y:S01]  /*37f0*/  @P4 IMAD.MOV.U32 R8, RZ, RZ, R17 ;  /* 0x000000ffff084224 */ /* 0x000fe200078e0011 */
[----:B------:R-:W-:Y:S02]  /*3800*/  ISETP.NE.AND P4, PT, R25, RZ, PT ;  /* 0x000000ff1900720c */ /* 0x000fe40003f85270 */
[----:B------:R-:W-:Y:S01]  /*3810*/  @P5 MOV R8, R16 ;  /* 0x0000001000085202 */ /* 0x000fe20000000f00 */
[----:B------:R-:W-:Y:S01]  /*3820*/  @P6 IMAD.MOV.U32 R8, RZ, RZ, R15 ;  /* 0x000000ffff086224 */ /* 0x000fe200078e000f */
[----:B------:R-:W-:Y:S02]  /*3830*/  ISETP.NE.AND P6, PT, R28, RZ, PT ;  /* 0x000000ff1c00720c */ /* 0x000fe40003fc5270 */
[----:B------:R-:W-:Y:S02]  /*3840*/  ISETP.NE.AND P5, PT, R26, RZ, PT ;  /* 0x000000ff1a00720c */ /* 0x000fe40003fa5270 */
[----:B------:R-:W-:Y:S02]  /*3850*/  P2R R29, PR, RZ, 0x40 ;  /* 0x00000040ff1d7803 */ /* 0x000fe40000000000 */
[----:B------:R-:W-:-:S02]  /*3860*/  P2R R25, PR, RZ, 0x4 ;  /* 0x00000004ff197803 */ /* 0x000fc40000000000 */
[----:B------:R-:W-:-:S05]  /*3870*/  P2R R26, PR, RZ, 0x10 ;  /* 0x00000010ff1a7803 */ /* 0x000fca0000000000 */
[----:B------:R-:W-:Y:S01]  /*3880*/  @P6 IMAD.MOV.U32 R8, RZ, RZ, R13 ;  /* 0x000000ffff086224 */ /* 0x000fe200078e000d */
[C---:B------:R-:W-:Y:S01]  /*3890*/  ISETP.EQ.AND P6, PT, R27.reuse, 0x28, PT ;  /* 0x000000281b00780c */ /* 0x040fe20003fc2270 */
[----:B------:R-:W-:Y:S01]  /*38a0*/  @P5 IMAD.MOV.U32 R8, RZ, RZ, R11 ;  /* 0x000000ffff085224 */ /* 0x000fe200078e000b */
[----:B------:R-:W-:-:S04]  /*38b0*/  ISETP.EQ.AND P5, PT, R27, -0x20, PT ;  /* 0xffffffe01b00780c */ /* 0x000fc80003fa2270 */
[----:B------:R-:W-:-:S07]  /*38c0*/  P2R R28, PR, RZ, 0x20 ;  /* 0x00000020ff1c7803 */ /* 0x000fce0000000000 */
[----:B------:R-:W-:Y:S02]  /*38d0*/  @P6 MOV R9, R11 ;  /* 0x0000000b00096202 */ /* 0x000fe40000000f00 */
[C---:B------:R-:W-:Y:S01]  /*38e0*/  ISETP.EQ.AND P6, PT, R27.reuse, -0x8, PT ;  /* 0xfffffff81b00780c */ /* 0x040fe20003fc2270 */
[----:B------:R-:W-:Y:S01]  /*38f0*/  @P5 IMAD.MOV.U32 R3, RZ, RZ, R4 ;  /* 0x000000ffff035224 */ /* 0x000fe200078e0004 */
[C---:B------:R-:W-:Y:S01]  /*3900*/  ISETP.EQ.AND P5, PT, R27.reuse, 0x4, PT ;  /* 0x000000041b00780c */ /* 0x040fe20003fa2270 */
[----:B------:R-:W-:Y:S01]  /*3910*/  @P4 IMAD.MOV.U32 R3, RZ, RZ, R0 ;  /* 0x000000ffff034224 */ /* 0x000fe200078e0000 */
[C---:B------:R-:W-:Y:S01]  /*3920*/  ISETP.EQ.AND P4, PT, R27.reuse, RZ, PT ;  /* 0x000000ff1b00720c */ /* 0x040fe20003f82270 */
[----:B------:R-:W-:Y:S01]  /*3930*/  @P2 IMAD.MOV.U32 R3, RZ, RZ, R14 ;  /* 0x000000ffff032224 */ /* 0x000fe200078e000e */
[----:B------:R-:W-:Y:S01]  /*3940*/  @P3 MOV R3, R12 ;  /* 0x0000000c00033202 */ /* 0x000fe20000000f00 */
[----:B------:R-:W-:Y:S01]  /*3950*/  @P1 IMAD.MOV.U32 R3, RZ, RZ, R24 ;  /* 0x000000ffff031224 */ /* 0x000fe200078e0018 */
[----:B------:R-:W-:Y:S01]  /*3960*/  ISETP.EQ.AND P2, PT, R27, -0x4, PT ;  /* 0xfffffffc1b00780c */ /* 0x000fe20003f42270 */
[----:B------:R-:W-:-:S04]  /*3970*/  @P0 IMAD.MOV.U32 R3, RZ, RZ, R23 ;  /* 0x000000ffff030224 */ /* 0x000fc800078e0017 */
[----:B------:R-:W-:Y:S01]  /*3980*/  @P6 IMAD.MOV.U32 R3, RZ, RZ, R22 ;  /* 0x000000ffff036224 */ /* 0x000fe200078e0016 */
[----:B------:R-:W-:-:S07]  /*3990*/  ISETP.EQ.AND P6, PT, R27, 0x8, PT ;  /* 0x000000081b00780c */ /* 0x000fce0003fc2270 */
[----:B------:R-:W-:Y:S01]  /*39a0*/  @P2 MOV R3, R21 ;  /* 0x0000001500032202 */ /* 0x000fe20000000f00 */
[----:B------:R-:W-:Y:S01]  /*39b0*/  @P4 IMAD.MOV.U32 R3, RZ, RZ, R20 ;  /* 0x000000ffff034224 */ /* 0x000fe200078e0014 */
[C---:B------:R-:W-:Y:S01]  /*39c0*/  ISETP.EQ.AND P2, PT, R27.reuse, 0xc, PT ;  /* 0x0000000c1b00780c */ /* 0x040fe20003f42270 */
[----:B------:R-:W-:Y:S01]  /*39d0*/  @P5 IMAD.MOV.U32 R3, RZ, RZ, R19 ;  /* 0x000000ffff035224 */ /* 0x000fe200078e0013 */
[C---:B------:R-:W-:Y:S02]  /*39e0*/  ISETP.EQ.AND P4, PT, R27.reuse, 0x10, PT ;  /* 0x000000101b00780c */ /* 0x040fe40003f82270 */
[----:B------:R-:W-:Y:S01]  /*39f0*/  @P6 IMAD.MOV.U32 R3, RZ, RZ, R18 ;  /* 0x000000ffff036224 */ /* 0x000fe200078e0012 */
[C---:B------:R-:W-:Y:S02]  /*3a00*/  ISETP.EQ.AND P5, PT, R27.reuse, 0x14, PT ;  /* 0x000000141b00780c */ /* 0x040fe40003fa2270 */
[----:B------:R-:W-:-:S06]  /*3a10*/  ISETP.EQ.AND P6, PT, R27, 0x18, PT ;  /* 0x000000181b00780c */ /* 0x000fcc0003fc2270 */
[----:B------:R-:W-:Y:S02]  /*3a20*/  @P2 MOV R3, R17 ;  /* 0x0000001100032202 */ /* 0x000fe40000000f00 */
[----:B------:R-:W-:Y:S01]  /*3a30*/  @P4 IMAD.MOV.U32 R3, RZ, RZ, R16 ;  /* 0x000000ffff034224 */ /* 0x000fe200078e0010 */
[----:B------:R-:W-:Y:S02]  /*3a40*/  ISETP.NE.AND P2, PT, R25, RZ, PT ;  /* 0x000000ff1900720c */ /* 0x000fe40003f45270 */
[----:B------:R-:W-:Y:S01]  /*3a50*/  @P5 IMAD.MOV.U32 R3, RZ, RZ, R15 ;  /* 0x000000ffff035224 */ /* 0x000fe200078e000f */
[----:B------:R-:W-:Y:S01]  /*3a60*/  ISETP.NE.AND P5, PT, R28, RZ, PT ;  /* 0x000000ff1c00720c */ /* 0x000fe20003fa5270 */
[----:B------:R-:W-:Y:S01]  /*3a70*/  @P6 IMAD.MOV.U32 R3, RZ, RZ, R13 ;  /* 0x000000ffff036224 */ /* 0x000fe200078e000d */
[----:B------:R-:W-:Y:S02]  /*3a80*/  ISETP.NE.AND P6, PT, R29, RZ, PT ;  /* 0x000000ff1d00720c */ /* 0x000fe40003fc5270 */
[----:B------:R-:W-:-:S02]  /*3a90*/  ISETP.NE.AND P4, PT, R26, RZ, PT ;  /* 0x000000ff1a00720c */ /* 0x000fc40003f85270 */
[----:B------:R-:W-:Y:S02]  /*3aa0*/  P2R R30, PR, RZ, 0x20 ;  /* 0x00000020ff1e7803 */ /* 0x000fe40000000000 */
[----:B------:R-:W-:Y:S02]  /*3ab0*/  P2R R29, PR, RZ, 0x10 ;  /* 0x00000010ff1d7803 */ /* 0x000fe40000000000 */
[----:B------:R-:W-:-:S05]  /*3ac0*/  P2R R28, PR, RZ, 0x4 ;  /* 0x00000004ff1c7803 */ /* 0x000fca0000000000 */
[----:B------:R-:W-:Y:S02]  /*3ad0*/  @P6 MOV R3, R11 ;  /* 0x0000000b00036202 */ /* 0x000fe40000000f00 */
[----:B------:R-:W-:-:S13]  /*3ae0*/  ISETP.EQ.AND P6, PT, R27, -0x3c, PT ;  /* 0xffffffc41b00780c */ /* 0x000fda0003fc2270 */
[----:B------:R-:W-:Y:S01]  /*3af0*/  @P6 IMAD.MOV.U32 R25, RZ, RZ, R4 ;  /* 0x000000ffff196224 */ /* 0x000fe200078e0004 */
[----:B------:R-:W-:-:S13]  /*3b00*/  ISETP.EQ.AND P6, PT, R27, -0x38, PT ;  /* 0xffffffc81b00780c */ /* 0x000fda0003fc2270 */
[----:B------:R-:W-:Y:S01]  /*3b10*/  @P6 IMAD.MOV.U32 R25, RZ, RZ, R0 ;  /* 0x000000ffff196224 */ /* 0x000fe200078e0000 */
[----:B------:R-:W-:-:S13]  /*3b20*/  ISETP.EQ.AND P6, PT, R27, -0x34, PT ;  /* 0xffffffcc1b00780c */ /* 0x000fda0003fc2270 */
[----:B------:R-:W-:Y:S01]  /*3b30*/  @P6 IMAD.MOV.U32 R25, RZ, RZ, R14 ;  /* 0x000000ffff196224 */ /* 0x000fe200078e000e */
[----:B------:R-:W-:-:S13]  /*3b40*/  ISETP.EQ.AND P6, PT, R27, -0x30, PT ;  /* 0xffffffd01b00780c */ /* 0x000fda0003fc2270 */
[----:B------:R-:W-:Y:S02]  /*3b50*/  @P6 MOV R25, R12 ;  /* 0x0000000c00196202 */ /* 0x000fe40000000f00 */
[----:B------:R-:W-:-:S13]  /*3b60*/  ISETP.EQ.AND P6, PT, R27, -0x2c, PT ;  /* 0xffffffd41b00780c */ /* 0x000fda0003fc2270 */
[----:B------:R-:W-:Y:S01]  /*3b70*/  @P6 IMAD.MOV.U32 R25, RZ, RZ, R24 ;  /* 0x000000ffff196224 */ /* 0x000fe200078e0018 */
[----:B------:R-:W-:-:S13]  /*3b80*/  ISETP.EQ.AND P6, PT, R27, -0x28, PT ;  /* 0xffffffd81b00780c */ /* 0x000fda0003fc2270 */
[----:B------:R-:W-:Y:S01]  /*3b90*/  @P6 IMAD.MOV.U32 R25, RZ, RZ, R23 ;  /* 0x000000ffff196224 */ /* 0x000fe200078e0017 */
[----:B------:R-:W-:-:S04]  /*3ba0*/  ISETP.EQ.AND P6, PT, R27, -0x24, PT ;  /* 0xffffffdc1b00780c */ /* 0x000fc80003fc2270 */
[----:B------:R-:W-:-:S09]  /*3bb0*/  P2R R31, PR, RZ, 0x40 ;  /* 0x00000040ff1f7803 */ /* 0x000fd20000000000 */
[----:B------:R-:W-:Y:S01]  /*3bc0*/  @P6 IMAD.MOV.U32 R25, RZ, RZ, R22 ;  /* 0x000000ffff196224 */ /* 0x000fe200078e0016 */
[----:B------:R-:W-:Y:S01]  /*3bd0*/  @P5 MOV R25, R21 ;  /* 0x0000001500195202 */ /* 0x000fe20000000f00 */
[----:B------:R-:W-:Y:S01]  /*3be0*/  @P4 IMAD.MOV.U32 R25, RZ, RZ, R20 ;  /* 0x000000ffff194224 */ /* 0x000fe200078e0014 */
[C---:B------:R-:W-:Y:S01]  /*3bf0*/  ISETP.EQ.AND P4, PT, R27.reuse, -0x8, PT ;  /* 0xfffffff81b00780c */ /* 0x040fe20003f82270 */
[----:B------:R-:W-:Y:S01]  /*3c00*/  @P2 IMAD.MOV.U32 R25, RZ, RZ, R19 ;  /* 0x000000ffff192224 */ /* 0x000fe200078e0013 */
[C---:B------:R-:W-:Y:S01]  /*3c10*/  ISETP.EQ.AND P5, PT, R27.reuse, -0x4, PT ;  /* 0xfffffffc1b00780c */ /* 0x040fe20003fa2270 */
[----:B------:R-:W-:Y:S01]  /*3c20*/  @P3 IMAD.MOV.U32 R25, RZ, RZ, R18 ;  /* 0x000000ffff193224 */ /* 0x000fe200078e0012 */
[C---:B------:R-:W-:Y:S02]  /*3c30*/  ISETP.EQ.AND P6, PT, R27.reuse, RZ, PT ;  /* 0x000000ff1b00720c */ /* 0x040fe40003fc2270 */
[----:B------:R-:W-:Y:S02]  /*3c40*/  ISETP.EQ.AND P2, PT, R27, -0x58, PT ;  /* 0xffffffa81b00780c */ /* 0x000fe40003f42270 */
[----:B------:R-:W-:Y:S01]  /*3c50*/  @P1 MOV R25, R17 ;  /* 0x0000001100191202 */ /* 0x000fe20000000f00 */
[----:B------:R-:W-:-:S04]  /*3c60*/  @P0 IMAD.MOV.U32 R25, RZ, RZ, R16 ;  /* 0x000000ffff190224 */ /* 0x000fc800078e0010 */
[----:B------:R-:W-:Y:S01]  /*3c70*/  @P4 IMAD.MOV.U32 R25, RZ, RZ, R15 ;  /* 0x000000ffff194224 */ /* 0x000fe200078e000f */
[C---:B------:R-:W-:Y:S01]  /*3c80*/  ISETP.EQ.AND P4, PT, R27.reuse, -0x30, PT ;  /* 0xffffffd01b00780c */ /* 0x040fe20003f82270 */
[----:B------:R-:W-:Y:S01]  /*3c90*/  @P5 IMAD.MOV.U32 R25, RZ, RZ, R13 ;  /* 0x000000ffff195224 */ /* 0x000fe200078e000d */
[C---:B------:R-:W-:Y:S02]  /*3ca0*/  ISETP.EQ.AND P5, PT, R27.reuse, -0x3c, PT ;  /* 0xffffffc41b00780c */ /* 0x040fe40003fa2270 */
[----:B------:R-:W-:Y:S02]  /*3cb0*/  @P6 MOV R25, R11 ;  /* 0x0000000b00196202 */ /* 0x000fe40000000f00 */
[----:B------:R-:W-:-:S03]  /*3cc0*/  ISETP.EQ.AND P6, PT, R27, -0x38, PT ;  /* 0xffffffc81b00780c */ /* 0x000fc60003fc2270 */
[----:B------:R-:W-:Y:S02]  /*3cd0*/  IMAD R26, R25, R6, R7 ;  /* 0x00000006191a7224 */ /* 0x000fe400078e0207 */
[----:B------:R-:W-:Y:S01]  /*3ce0*/  @P2 IMAD.MOV.U32 R6, RZ, RZ, R4 ;  /* 0x000000ffff062224 */ /* 0x000fe200078e0004 */
[----:B------:R-:W-:Y:S01]  /*3cf0*/  ISETP.EQ.AND P2, PT, R27, -0x40, PT ;  /* 0xffffffc01b00780c */ /* 0x000fe20003f42270 */
[----:B------:R-:W-:-:S12]  /*3d00*/  IMAD R7, R10, R25, R5 ;  /* 0x000000190a077224 */ /* 0x000fd800078e0205 */
[----:B------:R-:W-:Y:S01]  /*3d10*/  @P2 IMAD.MOV.U32 R25, RZ, RZ, R4 ;  /* 0x000000ffff192224 */ /* 0x000fe200078e0004 */
[C---:B------:R-:W-:Y:S01]  /*3d20*/  ISETP.EQ.AND P2, PT, R27.reuse, -0x34, PT ;  /* 0xffffffcc1b00780c */ /* 0x040fe20003f42270 */
[----:B------:R-:W-:Y:S01]  /*3d30*/  @P5 IMAD.MOV.U32 R25, RZ, RZ, R0 ;  /* 0x000000ffff195224 */ /* 0x000fe200078e0000 */
[----:B------:R-:W-:Y:S02]  /*3d40*/  @P6 MOV R25, R14 ;  /* 0x0000000e00196202 */ /* 0x000fe40000000f00 */
[C---:B------:R-:W-:Y:S02]  /*3d50*/  ISETP.EQ.AND P5, PT, R27.reuse, -0x2c, PT ;  /* 0xffffffd41b00780c */ /* 0x040fe40003fa2270 */
[----:B------:R-:W-:-:S07]  /*3d60*/  ISETP.EQ.AND P6, PT, R27, -0x28, PT ;  /* 0xffffffd81b00780c */ /* 0x000fce0003fc2270 */
[----:B------:R-:W-:Y:S01]  /*3d70*/  @P2 IMAD.MOV.U32 R25, RZ, RZ, R12 ;  /* 0x000000ffff192224 */ /* 0x000fe200078e000c */
[----:B------:R-:W-:Y:S01]  /*3d80*/  ISETP.NE.AND P2, PT, R28, RZ, PT ;  /* 0x000000ff1c00720c */ /* 0x000fe20003f45270 */
[----:B------:R-:W-:Y:S01]  /*3d90*/  @P4 IMAD.MOV.U32 R25, RZ, RZ, R24 ;  /* 0x000000ffff194224 */ /* 0x000fe200078e0018 */
[----:B------:R-:W-:Y:S01]  /*3da0*/  ISETP.NE.AND P4, PT, R29, RZ, PT ;  /* 0x000000ff1d00720c */ /* 0x000fe20003f85270 */
[----:B------:R-:W-:Y:S01]  /*3db0*/  @P5 IMAD.MOV.U32 R25, RZ, RZ, R23 ;  /* 0x000000ffff195224 */ /* 0x000fe200078e0017 */
[----:B------:R-:W-:Y:S02]  /*3dc0*/  ISETP.NE.AND P5, PT, R30, RZ, PT ;  /* 0x000000ff1e00720c */ /* 0x000fe40003fa5270 */
[----:B------:R-:W-:Y:S02]  /*3dd0*/  @P6 MOV R25, R22 ;  /* 0x0000001600196202 */ /* 0x000fe40000000f00 */
[----:B------:R-:W-:Y:S02]  /*3de0*/  ISETP.NE.AND P6, PT, R31, RZ, PT ;  /* 0x000000ff1f00720c */ /* 0x000fe40003fc5270 */
[----:B------:R-:W-:-:S02]  /*3df0*/  P2R R28, PR, RZ, 0x4 ;  /* 0x00000004ff1c7803 */ /* 0x000fc40000000000 */
[----:B------:R-:W-:Y:S02]  /*3e00*/  P2R R30, PR, RZ, 0x20 ;  /* 0x00000020ff1e7803 */ /* 0x000fe40000000000 */
[----:B------:R-:W-:Y:S02]  /*3e10*/  P2R R31, PR, RZ, 0x40 ;  /* 0x00000040ff1f7803 */ /* 0x000fe40000000000 */
[----:B------:R-:W-:-:S05]  /*3e20*/  P2R R29, PR, RZ, 0x10 ;  /* 0x00000010ff1d7803 */ /* 0x000fca0000000000 */
[----:B------:R-:W-:Y:S01]  /*3e30*/  @P6 IMAD.MOV.U32 R25, RZ, RZ, R21 ;  /* 0x000000ffff196224 */ /* 0x000fe200078e0015 */
[C---:B------:R-:W-:Y:S01]  /*3e40*/  ISETP.EQ.AND P6, PT, R27.reuse, -0x4, PT ;  /* 0xfffffffc1b00780c */ /* 0x040fe20003fc2270 */
[----:B------:R-:W-:Y:S01]  /*3e50*/  @P5 IMAD.MOV.U32 R25, RZ, RZ, R20 ;  /* 0x000000ffff195224 */ /* 0x000fe200078e0014 */
[C---:B------:R-:W-:Y:S01]  /*3e60*/  ISETP.EQ.AND P5, PT, R27.reuse, -0x8, PT ;  /* 0xfffffff81b00780c */ /* 0x040fe20003fa2270 */
[----:B------:R-:W-:Y:S01]  /*3e70*/  @P4 IMAD.MOV.U32 R25, RZ, RZ, R19 ;  /* 0x000000ffff194224 */ /* 0x000fe200078e0013 */
[----:B------:R-:W-:Y:S01]  /*3e80*/  @P2 MOV R25, R18 ;  /* 0x0000001200192202 */ /* 0x000fe20000000f00 */
[----:B------:R-:W-:Y:S01]  /*3e90*/  @P3 IMAD.MOV.U32 R25, RZ, RZ, R17 ;  /* 0x000000ffff193224 */ /* 0x000fe200078e0011 */
[C---:B------:R-:W-:Y:S01]  /*3ea0*/  ISETP.EQ.AND P2, PT, R27.reuse, -0x54, PT ;  /* 0xffffffac1b00780c */ /* 0x040fe20003f42270 */
[----:B------:R-:W-:Y:S01]  /*3eb0*/  @P1 IMAD.MOV.U32 R25, RZ, RZ, R16 ;  /* 0x000000ffff191224 */ /* 0x000fe200078e0010 */
[----:B------:R-:W-:Y:S01]  /*3ec0*/  ISETP.EQ.AND P4, PT, R27, -0x40, PT ;  /* 0xffffffc01b00780c */ /* 0x000fe20003f82270 */
[----:B------:R-:W-:-:S06]  /*3ed0*/  @P0 IMAD.MOV.U32 R25, RZ, RZ, R15 ;  /* 0x000000ffff190224 */ /* 0x000fcc00078e000f */
[----:B------:R-:W-:Y:S01]  /*3ee0*/  @P5 MOV R25, R13 ;  /* 0x0000000d00195202 */ /* 0x000fe20000000f00 */
[----:B------:R-:W-:Y:S01]  /*3ef0*/  @P6 IMAD.MOV.U32 R25, RZ, RZ, R11 ;  /* 0x000000ffff196224 */ /* 0x000fe200078e000b */
[C---:B------:R-:W-:Y:S02]  /*3f00*/  ISETP.EQ.AND P5, PT, R27.reuse, -0x3c, PT ;  /* 0xffffffc41b00780c */ /* 0x040fe40003fa2270 */
[----:B------:R-:W-:Y:S01]  /*3f10*/  @P2 IMAD.MOV.U32 R6, RZ, RZ, R0 ;  /* 0x000000ffff062224 */ /* 0x000fe200078e0000 */
[C---:B------:R-:W-:Y:S01]  /*3f20*/  ISETP.EQ.AND P6, PT, R27.reuse, -0x38, PT ;  /* 0xffffffc81b00780c */ /* 0x040fe20003fc2270 */
[----:B------:R-:W-:Y:S01]  /*3f30*/  @P2 IMAD.MOV.U32 R5, RZ, RZ, R4 ;  /* 0x000000ffff052224 */ /* 0x000fe200078e0004 */
[----:B------:R-:W-:Y:S01]  /*3f40*/  ISETP.EQ.AND P2, PT, R27, -0x44, PT ;  /* 0xffffffbc1b00780c */ /* 0x000fe20003f42270 */
[----:B------:R-:W-:Y:S02]  /*3f50*/  IMAD R9, R25, R9, R26 ;  /* 0x0000000919097224 */ /* 0x000fe400078e021a */
[----:B------:R-:W-:-:S10]  /*3f60*/  IMAD R26, R8, R25, R7 ;  /* 0x00000019081a7224 */ /* 0x000fd400078e0207 */
[----:B------:R-:W-:Y:S01]  /*3f70*/  @P2 MOV R25, R4 ;  /* 0x0000000400192202 */ /* 0x000fe20000000f00 */
[----:B------:R-:W-:Y:S01]  /*3f80*/  @P4 IMAD.MOV.U32 R25, RZ, RZ, R0 ;  /* 0x000000ffff194224 */ /* 0x000fe200078e0000 */
[C---:B------:R-:W-:Y:S01]  /*3f90*/  ISETP.EQ.AND P2, PT, R27.reuse, -0x34, PT ;  /* 0xffffffcc1b00780c */ /* 0x040fe20003f42270 */
[----:B------:R-:W-:Y:S01]  /*3fa0*/  @P5 IMAD.MOV.U32 R25, RZ, RZ, R14 ;  /* 0x000000ffff195224 */ /* 0x000fe200078e000e */
[C---:B------:R-:W-:Y:S01]  /*3fb0*/  ISETP.EQ.AND P4, PT, R27.reuse, -0x30, PT ;  /* 0xffffffd01b00780c */ /* 0x040fe20003f82270 */
[----:B------:R-:W-:Y:S01]  /*3fc0*/  @P6 IMAD.MOV.U32 R25, RZ, RZ, R12 ;  /* 0x000000ffff196224 */ /* 0x000fe200078e000c */
[C---:B------:R-:W-:Y:S02]  /*3fd0*/  ISETP.EQ.AND P5, PT, R27.reuse, -0x2c, PT ;  /* 0xffffffd41b00780c */ /* 0x040fe40003fa2270 */
[----:B------:R-:W-:-:S07]  /*3fe0*/  ISETP.EQ.AND P6, PT, R27, -0x28, PT ;  /* 0xffffffd81b00780c */ /* 0x000fce0003fc2270 */
[----:B------:R-:W-:Y:S02]  /*3ff0*/  @P2 MOV R25, R24 ;  /* 0x0000001800192202 */ /* 0x000fe40000000f00 */
[----:B------:R-:W-:Y:S01]  /*4000*/  @P4 IMAD.MOV.U32 R25, RZ, RZ, R23 ;  /* 0x000000ffff194224 */ /* 0x000fe200078e0017 */
[----:B------:R-:W-:Y:S01]  /*4010*/  ISETP.NE.AND P4, PT, R29, RZ, PT ;  /* 0x000000ff1d00720c */ /* 0x000fe20003f85270 */
[----:B------:R-:W-:Y:S01]  /*4020*/  @P5 IMAD.MOV.U32 R25, RZ, RZ, R22 ;  /* 0x000000ffff195224 */ /* 0x000fe200078e0016 */
[----:B------:R-:W-:Y:S01]  /*4030*/  ISETP.NE.AND P5, PT, R30, RZ, PT ;  /* 0x000000ff1e00720c */ /* 0x000fe20003fa5270 */
[----:B------:R-:W-:Y:S01]  /*4040*/  @P6 IMAD.MOV.U32 R25, RZ, RZ, R21 ;  /* 0x000000ffff196224 */ /* 0x000fe200078e0015 */
[----:B------:R-:W-:Y:S02]  /*4050*/  ISETP.NE.AND P6, PT, R31, RZ, PT ;  /* 0x000000ff1f00720c */ /* 0x000fe40003fc5270 */
[----:B------:R-:W-:Y:S02]  /*4060*/  ISETP.NE.AND P2, PT, R28, RZ, PT ;  /* 0x000000ff1c00720c */ /* 0x000fe40003f45270 */
[----:B------:R-:W-:-:S02]  /*4070*/  P2R R32, PR, RZ, 0x40 ;  /* 0x00000040ff207803 */ /* 0x000fc40000000000 */
[----:B------:R-:W-:Y:S02]  /*4080*/  P2R R29, PR, RZ, 0x4 ;  /* 0x00000004ff1d7803 */ /* 0x000fe40000000000 */
[----:B------:R-:W-:Y:S02]  /*4090*/  P2R R30, PR, RZ, 0x10 ;  /* 0x00000010ff1e7803 */ /* 0x000fe40000000000 */
[----:B------:R-:W-:-:S03]  /*40a0*/  P2R R31, PR, RZ, 0x20 ;  /* 0x00000020ff1f7803 */ /* 0x000fc60000000000 */
[----:B------:R-:W-:Y:S01]  /*40b0*/  @P6 MOV R25, R20 ;  /* 0x0000001400196202 */ /* 0x000fe20000000f00 */
[----:B------:R-:W-:Y:S01]  /*40c0*/  @P5 IMAD.MOV.U32 R25, RZ, RZ, R19 ;  /* 0x000000ffff195224 */ /* 0x000fe200078e0013 */
[C---:B------:R-:W-:Y:S01]  /*40d0*/  ISETP.EQ.AND P6, PT, R27.reuse, -0x8, PT ;  /* 0xfffffff81b00780c */ /* 0x040fe20003fc2270 */
[----:B------:R-:W-:Y:S01]  /*40e0*/  @P4 IMAD.MOV.U32 R25, RZ, RZ, R18 ;  /* 0x000000ffff194224 */ /* 0x000fe200078e0012 */
[C---:B------:R-:W-:Y:S01]  /*40f0*/  ISETP.EQ.AND P4, PT, R27.reuse, -0x40, PT ;  /* 0xffffffc01b00780c */ /* 0x040fe20003f82270 */
[----:B------:R-:W-:Y:S01]  /*4100*/  @P2 IMAD.MOV.U32 R25, RZ, RZ, R17 ;  /* 0x000000ffff192224 */ /* 0x000fe200078e0011 */
[C---:B------:R-:W-:Y:S02]  /*4110*/  ISETP.EQ.AND P2, PT, R27.reuse, -0x50, PT ;  /* 0xffffffb01b00780c */ /* 0x040fe40003f42270 */
[----:B------:R-:W-:Y:S01]  /*4120*/  @P3 MOV R25, R16 ;  /* 0x0000001000193202 */ /* 0x000fe20000000f00 */
[----:B------:R-:W-:Y:S01]  /*4130*/  @P1 IMAD.MOV.U32 R25, RZ, RZ, R15 ;  /* 0x000000ffff191224 */ /* 0x000fe200078e000f */
[----:B------:R-:W-:Y:S01]  /*4140*/  ISETP.EQ.AND P5, PT, R27, -0x3c, PT ;  /* 0xffffffc41b00780c */ /* 0x000fe20003fa2270 */
[----:B------:R-:W-:-:S04]  /*4150*/  @P0 IMAD.MOV.U32 R25, RZ, RZ, R13 ;  /* 0x000000ffff190224 */ /* 0x000fc800078e000d */
[----:B------:R-:W-:Y:S01]  /*4160*/  @P6 IMAD.MOV.U32 R25, RZ, RZ, R11 ;  /* 0x000000ffff196224 */ /* 0x000fe200078e000b */
[----:B------:R-:W-:-:S03]  /*4170*/  ISETP.EQ.AND P6, PT, R27, -0x44, PT ;  /* 0xffffffbc1b00780c */ /* 0x000fc60003fc2270 */
[----:B------:R-:W-:Y:S01]  /*4180*/  @P2 MOV R5, R0 ;  /* 0x0000000000052202 */ /* 0x000fe20000000f00 */
[----:B------:R-:W-:Y:S02]  /*4190*/  @P2 IMAD.MOV.U32 R6, RZ, RZ, R14 ;  /* 0x000000ffff062224 */ /* 0x000fe400078e000e */
[----:B------:R-:W-:Y:S01]  /*41a0*/  @P2 IMAD.MOV.U32 R7, RZ, RZ, R4 ;  /* 0x000000ffff072224 */ /* 0x000fe200078e0004 */
[----:B------:R-:W-:Y:S01]  /*41b0*/  ISETP.EQ.AND P2, PT, R27, -0x4c, PT ;  /* 0xffffffb41b00780c */ /* 0x000fe20003f42270 */
[-C--:B------:R-:W-:Y:S02]  /*41c0*/  IMAD R9, R10, R25.reuse, R9 ;  /* 0x000000190a097224 */ /* 0x080fe400078e0209 */
[----:B------:R-:W-:-:S10]  /*41d0*/  IMAD R25, R3, R25, R26 ;  /* 0x0000001903197224 */ /* 0x000fd400078e021a */
[----:B------:R-:W-:Y:S01]  /*41e0*/  @P2 IMAD.MOV.U32 R7, RZ, RZ, R0 ;  /* 0x000000ffff072224 */ /* 0x000fe200078e0000 */
[----:B------:R-:W-:Y:S01]  /*41f0*/  @P2 MOV R5, R14 ;  /* 0x0000000e00052202 */ /* 0x000fe20000000f00 */
[----:B------:R-:W-:Y:S02]  /*4200*/  @P2 IMAD.MOV.U32 R6, RZ, RZ, R12 ;  /* 0x000000ffff062224 */ /* 0x000fe400078e000c */
[----:B------:R-:W-:Y:S01]  /*4210*/  @P2 IMAD.MOV.U32 R10, RZ, RZ, R4 ;  /* 0x000000ffff0a2224 */ /* 0x000fe200078e0004 */
[----:B------:R-:W-:-:S13]  /*4220*/  ISETP.EQ.AND P2, PT, R27, -0x48, PT ;  /* 0xffffffb81b00780c */ /* 0x000fda0003f42270 */
[----:B------:R-:W-:Y:S01]  /*4230*/  @P2 IMAD.MOV.U32 R10, RZ, RZ, R0 ;  /* 0x000000ffff0a2224 */ /* 0x000fe200078e0000 */
[----:B------:R-:W-:Y:S01]  /*4240*/  @P2 MOV R7, R14 ;  /* 0x0000000e00072202 */ /* 0x000fe20000000f00 */
[----:B------:R-:W-:Y:S01]  /*4250*/  @P2 IMAD.MOV.U32 R28, RZ, RZ, R4 ;  /* 0x000000ffff1c2224 */ /* 0x000fe200078e0004 */
[----:B------:R-:W-:Y:S01]  /*4260*/  @P6 MOV R28, R0 ;  /* 0x00000000001c6202 */ /* 0x000fe20000000f00 */
[----:B------:R-:W-:Y:S02]  /*4270*/  @P2 IMAD.MOV.U32 R5, RZ, RZ, R12 ;  /* 0x000000ffff052224 */ /* 0x000fe400078e000c */
[----:B------:R-:W-:Y:S01]  /*4280*/  @P2 IMAD.MOV.U32 R6, RZ, RZ, R24 ;  /* 0x000000ffff062224 */ /* 0x000fe200078e0018 */
[----:B------:R-:W-:Y:S01]  /*4290*/  @P6 MOV R6, R23 ;  /* 0x0000001700066202 */ /* 0x000fe20000000f00 */
[----:B------:R-:W-:Y:S01]  /*42a0*/  @P6 IMAD.MOV.U32 R10, RZ, RZ, R14 ;  /* 0x000000ffff0a6224 */ /* 0x000fe200078e000e */
[----:B------:R-:W-:Y:S01]  /*42b0*/  ISETP.EQ.AND P2, PT, R27, -0x34, PT ;  /* 0xffffffcc1b00780c */ /* 0x000fe20003f42270 */
[----:B------:R-:W-:-:S02]  /*42c0*/  @P6 IMAD.MOV.U32 R7, RZ, RZ, R12 ;  /* 0x000000ffff076224 */ /* 0x000fc400078e000c */
[----:B------:R-:W-:Y:S01]  /*42d0*/  @P6 IMAD.MOV.U32 R5, RZ, RZ, R24 ;  /* 0x000000ffff056224 */ /* 0x000fe200078e0018 */
[C---:B------:R-:W-:Y:S01]  /*42e0*/  ISETP.EQ.AND P6, PT, R27.reuse, -0x38, PT ;  /* 0xffffffc81b00780c */ /* 0x040fe20003fc2270 */
[----:B------:R-:W-:Y:S01]  /*42f0*/  @P4 IMAD.MOV.U32 R28, RZ, RZ, R14 ;  /* 0x000000ffff1c4224 */ /* 0x000fe200078e000e */
[----:B------:R-:W-:Y:S01]  /*4300*/  @P4 MOV R5, R23 ;  /* 0x0000001700054202 */ /* 0x000fe20000000f00 */
[----:B------:R-:W-:Y:S02]  /*4310*/  @P4 IMAD.MOV.U32 R10, RZ, RZ, R12 ;  /* 0x000000ffff0a4224 */ /* 0x000fe400078e000c */
[----:B------:R-:W-:Y:S02]  /*4320*/  @P4 IMAD.MOV.U32 R7, RZ, RZ, R24 ;  /* 0x000000ffff074224 */ /* 0x000fe400078e0018 */
[----:B------:R-:W-:Y:S01]  /*4330*/  @P4 IMAD.MOV.U32 R6, RZ, RZ, R22 ;  /* 0x000000ffff064224 */ /* 0x000fe200078e0016 */
[C---:B------:R-:W-:Y:S01]  /*4340*/  ISETP.EQ.AND P4, PT, R27.reuse, -0x30, PT ;  /* 0xffffffd01b00780c */ /* 0x040fe20003f82270 */
[----:B------:R-:W-:Y:S01]  /*4350*/  @P5 IMAD.MOV.U32 R28, RZ, RZ, R12 ;  /* 0x000000ffff1c5224 */ /* 0x000fe200078e000c */
[----:B------:R-:W-:-:S03]  /*4360*/  ISETP.EQ.AND P5, PT, R27, -0x2c, PT ;  /* 0xffffffd41b00780c */ /* 0x000fc60003fa2270 */
[----:B------:R-:W-:Y:S01]  /*4370*/  @P6 IMAD.MOV.U32 R28, RZ, RZ, R24 ;  /* 0x000000ffff1c6224 */ /* 0x000fe200078e0018 */
[----:B------:R-:W-:Y:S02]  /*4380*/  ISETP.EQ.AND P6, PT, R27, -0x28, PT ;  /* 0xffffffd81b00780c */ /* 0x000fe40003fc2270 */
[----:B------:R-:W-:Y:S02]  /*4390*/  @P2 MOV R28, R23 ;  /* 0x00000017001c2202 */ /* 0x000fe40000000f00 */
[----:B------:R-:W-:-:S03]  /*43a0*/  ISETP.NE.AND P2, PT, R29, RZ, PT ;  /* 0x000000ff1d00720c */ /* 0x000fc60003f45270 */
[----:B------:R-:W-:Y:S01]  /*43b0*/  @P4 IMAD.MOV.U32 R28, RZ, RZ, R22 ;  /* 0x000000ffff1c4224 */ /* 0x000fe200078e0016 */
[----:B------:R-:W-:Y:S01]  /*43c0*/  ISETP.NE.AND P4, PT, R30, RZ, PT ;  /* 0x000000ff1e00720c */ /* 0x000fe20003f85270 */
[----:B------:R-:W-:Y:S01]  /*43d0*/  @P5 IMAD.MOV.U32 R28, RZ, RZ, R21 ;  /* 0x000000ffff1c5224 */ /* 0x000fe200078e0015 */
[----:B------:R-:W-:Y:S02]  /*43e0*/  ISETP.NE.AND P5, PT, R31, RZ, PT ;  /* 0x000000ff1f00720c */ /* 0x000fe40003fa5270 */
[----:B------:R-:W-:Y:S01]  /*43f0*/  P2R R29, PR, RZ, 0x10 ;  /* 0x00000010ff1d7803 */ /* 0x000fe20000000000 */
[----:B------:R-:W-:Y:S01]  /*4400*/  @P6 IMAD.MOV.U32 R28, RZ, RZ, R20 ;  /* 0x000000ffff1c6224 */ /* 0x000fe200078e0014 */
[----:B------:R-:W-:Y:S02]  /*4410*/  ISETP.NE.AND P6, PT, R32, RZ, PT ;  /* 0x000000ff2000720c */ /* 0x000fe40003fc5270 */
[----:B------:R-:W-:Y:S02]  /*4420*/  P2R R30, PR, RZ, 0x20 ;  /* 0x00000020ff1e7803 */ /* 0x000fe40000000000 */
[----:B------:R-:W-:-:S09]  /*4430*/  P2R R31, PR, RZ, 0x40 ;  /* 0x00000040ff1f7803 */ /* 0x000fd20000000000 */
[----:B------:R-:W-:Y:S01]  /*4440*/  @P6 MOV R28, R19 ;  /* 0x00000013001c6202 */ /* 0x000fe20000000f00 */
[----:B------:R-:W-:Y:S01]  /*4450*/  @P6 IMAD.MOV.U32 R26, RZ, RZ, R4 ;  /* 0x000000ffff1a6224 */ /* 0x000fe200078e0004 */
[----:B------:R-:W-:Y:S01]  /*4460*/  @P5 MOV R26, R0 ;  /* 0x00000000001a5202 */ /* 0x000fe20000000f00 */
[----:B------:R-:W-:Y:S01]  /*4470*/  @P5 IMAD.MOV.U32 R28, RZ, RZ, R18 ;  /* 0x000000ffff1c5224 */ /* 0x000fe200078e0012 */
[C---:B------:R-:W-:Y:S01]  /*4480*/  ISETP.EQ.AND P5, PT, R27.reuse, -0x8, PT ;  /* 0xfffffff81b00780c */ /* 0x040fe20003fa2270 */
[----:B------:R-:W-:Y:S01]  /*4490*/  @P4 IMAD.MOV.U32 R28, RZ, RZ, R17 ;  /* 0x000000ffff1c4224 */ /* 0x000fe200078e0011 */
[----:B------:R-:W-:Y:S01]  /*44a0*/  ISETP.EQ.AND P6, PT, R27, -0x4, PT ;  /* 0xfffffffc1b00780c */ /* 0x000fe20003fc2270 */
[----:B------:R-:W-:Y:S01]  /*44b0*/  @P2 IMAD.MOV.U32 R28, RZ, RZ, R16 ;  /* 0x000000ffff1c2224 */ /* 0x000fe200078e0010 */
[----:B------:R-:W-:Y:S01]  /*44c0*/  @P3 MOV R28, R15 ;  /* 0x0000000f001c3202 */ /* 0x000fe20000000f00 */
[----:B------:R-:W-:Y:S02]  /*44d0*/  @P1 IMAD.MOV.U32 R28, RZ, RZ, R13 ;  /* 0x000000ffff1c1224 */ /* 0x000fe400078e000d */
[----:B------:R-:W-:-:S02]  /*44e0*/  @P0 IMAD.MOV.U32 R28, RZ, RZ, R11 ;  /* 0x000000ffff1c0224 */ /* 0x000fc400078e000b */
[----:B------:R-:W-:Y:S01]  /*44f0*/  @P4 IMAD.MOV.U32 R26, RZ, RZ, R14 ;  /* 0x000000ffff1a4224 */ /* 0x000fe200078e000e */
[C---:B------:R-:W-:Y:S01]  /*4500*/  ISETP.EQ.AND P4, PT, R27.reuse, 0x4, PT ;  /* 0x000000041b00780c */ /* 0x040fe20003f82270 */
[----:B------:R-:W-:Y:S02]  /*4510*/  @P2 IMAD.MOV.U32 R26, RZ, RZ, R12 ;  /* 0x000000ffff1a2224 */ /* 0x000fe400078e000c */
[----:B------:R-:W-:Y:S01]  /*4520*/  IMAD R9, R8, R28, R9 ;  /* 0x0000001c08097224 */ /* 0x000fe200078e0209 */
[----:B------:R-:W-:Y:S01]  /*4530*/  P2R R8, PR, RZ, 0x4 ;  /* 0x00000004ff087803 */ /* 0x000fe20000000000 */
[----:B------:R-:W-:Y:S01]  /*4540*/  @P3 IMAD.MOV.U32 R26, RZ, RZ, R24 ;  /* 0x000000ffff1a3224 */ /* 0x000fe200078e0018 */
[----:B------:R-:W-:Y:S01]  /*4550*/  @P1 MOV R26, R23 ;  /* 0x00000017001a1202 */ /* 0x000fe20000000f00 */
[----:B------:R-:W-:Y:S01]  /*4560*/  @P0 IMAD.MOV.U32 R26, RZ, RZ, R22 ;  /* 0x000000ffff1a0224 */ /* 0x000fe200078e0016 */
[C---:B------:R-:W-:Y:S01]  /*4570*/  ISETP.EQ.AND P2, PT, R27.reuse, RZ, PT ;  /* 0x000000ff1b00720c */ /* 0x040fe20003f42270 */
[----:B------:R-:W-:Y:S01]  /*4580*/  @P5 IMAD.MOV.U32 R26, RZ, RZ, R21 ;  /* 0x000000ffff1a5224 */ /* 0x000fe200078e0015 */
[C---:B------:R-:W-:Y:S01]  /*4590*/  ISETP.EQ.AND P5, PT, R27.reuse, 0x8, PT ;  /* 0x000000081b00780c */ /* 0x040fe20003fa2270 */
[----:B------:R-:W-:Y:S01]  /*45a0*/  @P6 IMAD.MOV.U32 R26, RZ, RZ, R20 ;  /* 0x000000ffff1a6224 */ /* 0x000fe200078e0014 */
[----:B------:R-:W-:-:S09]  /*45b0*/  ISETP.EQ.AND P6, PT, R27, 0xc, PT ;  /* 0x0000000c1b00780c */ /* 0x000fd20003fc2270 */
[----:B------:R-:W-:Y:S01]  /*45c0*/  @P2 MOV R26, R19 ;  /* 0x00000013001a2202 */ /* 0x000fe20000000f00 */
[----:B------:R-:W-:Y:S01]  /*45d0*/  @P4 IMAD.MOV.U32 R26, RZ, RZ, R18 ;  /* 0x000000ffff1a4224 */ /* 0x000fe200078e0012 */
[C---:B------:R-:W-:Y:S01]  /*45e0*/  ISETP.EQ.AND P2, PT, R27.reuse, 0x10, PT ;  /* 0x000000101b00780c */ /* 0x040fe20003f42270 */
[----:B------:R-:W-:Y:S01]  /*45f0*/  @P5 IMAD.MOV.U32 R26, RZ, RZ, R17 ;  /* 0x000000ffff1a5224 */ /* 0x000fe200078e0011 */
[C---:B------:R-:W-:Y:S01]  /*4600*/  ISETP.EQ.AND P4, PT, R27.reuse, 0x14, PT ;  /* 0x000000141b00780c */ /* 0x040fe20003f82270 */
[----:B------:R-:W-:Y:S01]  /*4610*/  @P6 IMAD.MOV.U32 R26, RZ, RZ, R16 ;  /* 0x000000ffff1a6224 */ /* 0x000fe200078e0010 */
[C---:B------:R-:W-:Y:S02]  /*4620*/  ISETP.EQ.AND P6, PT, R27.reuse, 0x18, PT ;  /* 0x000000181b00780c */ /* 0x040fe40003fc2270 */
[----:B------:R-:W-:-:S07]  /*4630*/  ISETP.EQ.AND P5, PT, R27, -0x3c, PT ;  /* 0xffffffc41b00780c */ /* 0x000fce0003fa2270 */
[----:B------:R-:W-:Y:S02]  /*4640*/  @P2 MOV R26, R15 ;  /* 0x0000000f001a2202 */ /* 0x000fe40000000f00 */
[----:B------:R-:W-:Y:S01]  /*4650*/  @P4 IMAD.MOV.U32 R26, RZ, RZ, R13 ;  /* 0x000000ffff1a4224 */ /* 0x000fe200078e000d */
[----:B------:R-:W-:Y:S01]  /*4660*/  ISETP.NE.AND P2, PT, R8, RZ, PT ;  /* 0x000000ff0800720c */ /* 0x000fe20003f45270 */
[----:B------:R-:W-:Y:S01]  /*4670*/  @P6 IMAD.MOV.U32 R26, RZ, RZ, R11 ;  /* 0x000000ffff1a6224 */ /* 0x000fe200078e000b */
[----:B------:R-:W-:Y:S01]  /*4680*/  ISETP.EQ.AND P6, PT, R27, -0x28, PT ;  /* 0xffffffd81b00780c */ /* 0x000fe20003fc2270 */
[----:B------:R-:W-:Y:S01]  /*4690*/  @P5 IMAD.MOV.U32 R10, RZ, RZ, R24 ;  /* 0x000000ffff0a5224 */ /* 0x000fe200078e0018 */
[----:B------:R-:W-:Y:S01]  /*46a0*/  @P5 MOV R7, R23 ;  /* 0x0000001700075202 */ /* 0x000fe20000000f00 */
[----:B------:R-:W-:Y:S01]  /*46b0*/  @P5 IMAD.MOV.U32 R5, RZ, RZ, R22 ;  /* 0x000000ffff055224 */ /* 0x000fe200078e0016 */
[----:B------:R-:W-:Y:S01]  /*46c0*/  ISETP.NE.AND P4, PT, R29, RZ, PT ;  /* 0x000000ff1d00720c */ /* 0x000fe20003f85270 */
[----:B------:R-:W-:Y:S01]  /*46d0*/  @P5 IMAD.MOV.U32 R6, RZ, RZ, R21 ;  /* 0x000000ffff065224 */ /* 0x000fe200078e0015 */
[----:B------:R-:W-:Y:S01]  /*46e0*/  ISETP.NE.AND P5, PT, R30, RZ, PT ;  /* 0x000000ff1e00720c */ /* 0x000fe20003fa5270 */
[----:B------:R-:W-:Y:S01]  /*46f0*/  IMAD R25, R26, R28, R25 ;  /* 0x0000001c1a197224 */ /* 0x000fe200078e0219 */
[----:B------:R-:W-:-:S02]  /*4700*/  P2R R30, PR, RZ, 0x10 ;  /* 0x00000010ff1e7803 */ /* 0x000fc40000000000 */
[----:B------:R-:W-:Y:S02]  /*4710*/  P2R R32, PR, RZ, 0x20 ;  /* 0x00000020ff207803 */ /* 0x000fe40000000000 */
[----:B------:R-:W-:Y:S01]  /*4720*/  P2R R29, PR, RZ, 0x4 ;  /* 0x00000004ff1d7803 */ /* 0x000fe20000000000 */
[----:B------:R-:W-:Y:S01]  /*4730*/  @P6 IMAD.MOV.U32 R8, RZ, RZ, R4 ;  /* 0x000000ffff086224 */ /* 0x000fe200078e0004 */
[----:B------:R-:W-:Y:S02]  /*4740*/  ISETP.NE.AND P6, PT, R31, RZ, PT ;  /* 0x000000ff1f00720c */ /* 0x000fe40003fc5270 */
[----:B------:R-:W-:Y:S02]  /*4750*/  P2R R28, PR, RZ, 0x1 ;  /* 0x00000001ff1c7803 */ /* 0x000fe40000000000 */
[----:B------:R-:W-:-:S09]  /*4760*/  P2R R31, PR, RZ, 0x40 ;  /* 0x00000040ff1f7803 */ /* 0x000fd20000000000 */
[----:B------:R-:W-:Y:S01]  /*4770*/  @P6 MOV R8, R0 ;  /* 0x0000000000086202 */ /* 0x000fe20000000f00 */
[----:B------:R-:W-:Y:S01]  /*4780*/  @P5 IMAD.MOV.U32 R8, RZ, RZ, R14 ;  /* 0x000000ffff085224 */ /* 0x000fe200078e000e */
[C---:B------:R-:W-:Y:S01]  /*4790*/  ISETP.EQ.AND P5, PT, R27.reuse, -0x4, PT ;  /* 0xfffffffc1b00780c */ /* 0x040fe20003fa2270 */
[----:B------:R-:W-:Y:S01]  /*47a0*/  @P4 IMAD.MOV.U32 R8, RZ, RZ, R12 ;  /* 0x000000ffff084224 */ /* 0x000fe200078e000c */
[C---:B------:R-:W-:Y:S01]  /*47b0*/  ISETP.EQ.AND P4, PT, R27.reuse, -0x8, PT ;  /* 0xfffffff81b00780c */ /* 0x040fe20003f82270 */
[----:B------:R-:W-:Y:S01]  /*47c0*/  @P2 IMAD.MOV.U32 R8, RZ, RZ, R24 ;  /* 0x000000ffff082224 */ /* 0x000fe200078e0018 */
[C---:B------:R-:W-:Y:S02]  /*47d0*/  ISETP.EQ.AND P6, PT, R27.reuse, RZ, PT ;  /* 0x000000ff1b00720c */ /* 0x040fe40003fc2270 */
[----:B------:R-:W-:Y:S01]  /*47e0*/  @P3 MOV R8, R23 ;  /* 0x0000001700083202 */ /* 0x000fe20000000f00 */
[----:B------:R-:W-:Y:S01]  /*47f0*/  @P1 IMAD.MOV.U32 R8, RZ, RZ, R22 ;  /* 0x000000ffff081224 */ /* 0x000fe200078e0016 */
[C---:B------:R-:W-:Y:S01]  /*4800*/  ISETP.EQ.AND P2, PT, R27.reuse, -0x38, PT ;  /* 0xffffffc81b00780c */ /* 0x040fe20003f42270 */
[----:B------:R-:W-:Y:S01]  /*4810*/  @P0 IMAD.MOV.U32 R8, RZ, RZ, R21 ;  /* 0x000000ffff080224 */ /* 0x000fe200078e0015 */
[----:B------:R-:W-:-:S05]  /*4820*/  ISETP.EQ.AND P0, PT, R27, -0x28, PT ;  /* 0xffffffd81b00780c */ /* 0x000fca0003f02270 */
[----:B------:R-:W-:Y:S01]  /*4830*/  @P4 IMAD.MOV.U32 R8, RZ, RZ, R20 ;  /* 0x000000ffff084224 */ /* 0x000fe200078e0014 */
[----:B------:R-:W-:Y:S01]  /*4840*/  @P5 MOV R8, R19 ;  /* 0x0000001300085202 */ /* 0x000fe20000000f00 */
[----:B------:R-:W-:Y:S01]  /*4850*/  @P6 IMAD.MOV.U32 R8, RZ, RZ, R18 ;  /* 0x000000ffff086224 */ /* 0x000fe200078e0012 */
[C---:B------:R-:W-:Y:S02]  /*4860*/  ISETP.EQ.AND P5, PT, R27.reuse, 0x4, PT ;  /* 0x000000041b00780c */ /* 0x040fe40003fa2270 */
[C---:B------:R-:W-:Y:S01]  /*4870*/  ISETP.EQ.AND P4, PT, R27.reuse, 0x8, PT ;  /* 0x000000081b00780c */ /* 0x040fe20003f82270 */
[----:B------:R-:W-:Y:S01]  /*4880*/  @P2 IMAD.MOV.U32 R10, RZ, RZ, R23 ;  /* 0x000000ffff0a2224 */ /* 0x000fe200078e0017 */
[----:B------:R-:W-:Y:S01]  /*4890*/  ISETP.EQ.AND P6, PT, R27, 0xc, PT ;  /* 0x0000000c1b00780c */ /* 0x000fe20003fc2270 */
[----:B------:R-:W-:Y:S01]  /*48a0*/  @P2 IMAD.MOV.U32 R7, RZ, RZ, R22 ;  /* 0x000000ffff072224 */ /* 0x000fe200078e0016 */
[----:B------:R-:W-:-:S07]  /*48b0*/  ISETP.NE.AND P2, PT, R29, RZ, PT ;  /* 0x000000ff1d00720c */ /* 0x000fce0003f45270 */
[----:B------:R-:W-:Y:S01]  /*48c0*/  @P5 IMAD.MOV.U32 R8, RZ, RZ, R17 ;  /* 0x000000ffff085224 */ /* 0x000fe200078e0011 */
[C---:B------:R-:W-:Y:S01]  /*48d0*/  ISETP.EQ.AND P5, PT, R27.reuse, 0x10, PT ;  /* 0x000000101b00780c */ /* 0x040fe20003fa2270 */
[----:B------:R-:W-:Y:S01]  /*48e0*/  @P4 IMAD.MOV.U32 R8, RZ, RZ, R16 ;  /* 0x000000ffff084224 */ /* 0x000fe200078e0010 */
[C---:B------:R-:W-:Y:S02]  /*48f0*/  ISETP.EQ.AND P4, PT, R27.reuse, -0x34, PT ;  /* 0xffffffcc1b00780c */ /* 0x040fe40003f82270 */
[----:B------:R-:W-:Y:S02]  /*4900*/  @P6 MOV R8, R15 ;  /* 0x0000000f00086202 */ /* 0x000fe40000000f00 */
[----:B------:R-:W-:-:S07]  /*4910*/  ISETP.EQ.AND P6, PT, R27, 0x14, PT ;  /* 0x000000141b00780c */ /* 0x000fce0003fc2270 */
[----:B------:R-:W-:Y:S01]  /*4920*/  @P5 IMAD.MOV.U32 R8, RZ, RZ, R13 ;  /* 0x000000ffff085224 */ /* 0x000fe200078e000d */
[C---:B------:R-:W-:Y:S02]  /*4930*/  ISETP.EQ.AND P5, PT, R27.reuse, -0x2c, PT ;  /* 0xffffffd41b00780c */ /* 0x040fe40003fa2270 */
[----:B------:R-:W-:Y:S02]  /*4940*/  @P4 MOV R10, R22 ;  /* 0x00000016000a4202 */ /* 0x000fe40000000f00 */
[----:B------:R-:W-:Y:S01]  /*4950*/  @P4 MOV R7, R21 ;  /* 0x0000001500074202 */ /* 0x000fe20000000f00 */
[----:B------:R-:W-:Y:S01]  /*4960*/  @P6 IMAD.MOV.U32 R8, RZ, RZ, R11 ;  /* 0x000000ffff086224 */ /* 0x000fe200078e000b */
[----:B------:R-:W-:Y:S02]  /*4970*/  ISETP.EQ.AND P6, PT, R27, -0x30, PT ;  /* 0xffffffd01b00780c */ /* 0x000fe40003fc2270 */
[----:B------:R-:W-:-:S11]  /*4980*/  ISETP.NE.AND P4, PT, R30, RZ, PT ;  /* 0x000000ff1e00720c */ /* 0x000fd60003f85270 */
[----:B------:R-:W-:Y:S02]  /*4990*/  @P6 IMAD.MOV.U32 R10, RZ, RZ, R21 ;  /* 0x000000ffff0a6224 */ /* 0x000fe400078e0015 */
[--C-:B------:R-:W-:Y:S01]  /*49a0*/  @P6 IMAD.MOV.U32 R7, RZ, RZ, R20.reuse ;  /* 0x000000ffff076224 */ /* 0x100fe200078e0014 */
[----:B------:R-:W-:Y:S01]  /*49b0*/  ISETP.NE.AND P6, PT, R31, RZ, PT ;  /* 0x000000ff1f00720c */ /* 0x000fe20003fc5270 */
[----:B------:R-:W-:Y:S01]  /*49c0*/  @P5 IMAD.MOV.U32 R10, RZ, RZ, R20 ;  /* 0x000000ffff0a5224 */ /* 0x000fe200078e0014 */
[----:B------:R-:W-:Y:S01]  /*49d0*/  @P5 MOV R7, R19 ;  /* 0x0000001300075202 */ /* 0x000fe20000000f00 */
[----:B------:R-:W-:Y:S01]  /*49e0*/  @P0 IMAD.MOV.U32 R10, RZ, RZ, R19 ;  /* 0x000000ffff0a0224 */ /* 0x000fe200078e0013 */
[----:B------:R-:W-:Y:S01]  /*49f0*/  ISETP.NE.AND P5, PT, R32, RZ, PT ;  /* 0x000000ff2000720c */ /* 0x000fe20003fa5270 */
[----:B------:R-:W-:Y:S01]  /*4a00*/  @P0 IMAD.MOV.U32 R7, RZ, RZ, R18 ;  /* 0x000000ffff070224 */ /* 0x000fe200078e0012 */
[----:B------:R-:W-:Y:S02]  /*4a10*/  P2R R30, PR, RZ, 0x40 ;  /* 0x00000040ff1e7803 */ /* 0x000fe40000000000 */
[----:B------:R-:W-:-:S02]  /*4a20*/  P2R R29, PR, RZ, 0x20 ;  /* 0x00000020ff1d7803 */ /* 0x000fc40000000000 */
[----:B------:R-:W-:Y:S02]  /*4a30*/  P2R R31, PR, RZ, 0x1 ;  /* 0x00000001ff1f7803 */ /* 0x000fe40000000000 */
[C---:B------:R-:W-:Y:S01]  /*4a40*/  ISETP.EQ.AND P0, PT, R27.reuse, -0x2c, PT ;  /* 0xffffffd41b00780c */ /* 0x040fe20003f02270 */
[----:B------:R-:W-:Y:S01]  /*4a50*/  @P6 IMAD.MOV.U32 R10, RZ, RZ, R18 ;  /* 0x000000ffff0a6224 */ /* 0x000fe200078e0012 */
[----:B------:R-:W-:Y:S02]  /*4a60*/  @P6 MOV R7, R17 ;  /* 0x0000001100076202 */ /* 0x000fe40000000f00 */
[C---:B------:R-:W-:Y:S01]  /*4a70*/  ISETP.EQ.AND P6, PT, R27.reuse, -0x30, PT ;  /* 0xffffffd01b00780c */ /* 0x040fe20003fc2270 */
[----:B------:R-:W-:Y:S02]  /*4a80*/  @P5 IMAD.MOV.U32 R10, RZ, RZ, R17 ;  /* 0x000000ffff0a5224 */ /* 0x000fe400078e0011 */
[--C-:B------:R-:W-:Y:S01]  /*4a90*/  @P5 IMAD.MOV.U32 R7, RZ, RZ, R16.reuse ;  /* 0x000000ffff075224 */ /* 0x100fe200078e0010 */
[----:B------:R-:W-:Y:S01]  /*4aa0*/  ISETP.EQ.AND P5, PT, R27, -0x34, PT ;  /* 0xffffffcc1b00780c */ /* 0x000fe20003fa2270 */
[----:B------:R-:W-:Y:S01]  /*4ab0*/  @P4 IMAD.MOV.U32 R10, RZ, RZ, R16 ;  /* 0x000000ffff0a4224 */ /* 0x000fe200078e0010 */
[----:B------:R-:W-:Y:S01]  /*4ac0*/  @P4 MOV R7, R15 ;  /* 0x0000000f00074202 */ /* 0x000fe20000000f00 */
[----:B------:R-:W-:-:S02]  /*4ad0*/  @P2 IMAD.MOV.U32 R10, RZ, RZ, R15 ;  /* 0x000000ffff0a2224 */ /* 0x000fc400078e000f */
[----:B------:R-:W-:Y:S02]  /*4ae0*/  @P3 IMAD.MOV.U32 R10, RZ, RZ, R13 ;  /* 0x000000ffff0a3224 */ /* 0x000fe400078e000d */
[----:B------:R-:W-:Y:S02]  /*4af0*/  @P1 IMAD.MOV.U32 R10, RZ, RZ, R11 ;  /* 0x000000ffff0a1224 */ /* 0x000fe400078e000b */
[----:B------:R-:W-:Y:S02]  /*4b00*/  @P2 IMAD.MOV.U32 R7, RZ, RZ, R13 ;  /* 0x000000ffff072224 */ /* 0x000fe400078e000d */
[----:B------:R-:W-:Y:S01]  /*4b10*/  IMAD R9, R3, R10, R9 ;  /* 0x0000000a03097224 */ /* 0x000fe200078e0209 */
[----:B------:R-:W-:Y:S01]  /*4b20*/  @P0 MOV R3, R4 ;  /* 0x0000000400030202 */ /* 0x000fe20000000f00 */
[----:B------:R-:W-:Y:S02]  /*4b30*/  @P3 IMAD.MOV.U32 R7, RZ, RZ, R11 ;  /* 0x000000ffff073224 */ /* 0x000fe400078e000b */
[----:B------:R-:W-:-:S02]  /*4b40*/  IMAD R10, R8, R10, R25 ;  /* 0x0000000a080a7224 */ /* 0x000fc400078e0219 */
[----:B------:R-:W-:Y:S01]  /*4b50*/  IMAD R9, R26, R7, R9 ;  /* 0x000000071a097224 */ /* 0x000fe200078e0209 */
[----:B------:R-:W-:Y:S01]  /*4b60*/  @P5 MOV R26, R4 ;  /* 0x00000004001a5202 */ /* 0x000fe20000000f00 */
[----:B------:R-:W-:Y:S01]  /*4b70*/  @P6 IMAD.MOV.U32 R25, RZ, RZ, R4 ;  /* 0x000000ffff196224 */ /* 0x000fe200078e0004 */
[----:B------:R-:W-:Y:S01]  /*4b80*/  ISETP.NE.AND P5, PT, R29, RZ, PT ;  /* 0x000000ff1d00720c */ /* 0x000fe20003fa5270 */
[--C-:B------:R-:W-:Y:S01]  /*4b90*/  @P6 IMAD.MOV.U32 R26, RZ, RZ, R0.reuse ;  /* 0x000000ffff1a6224 */ /* 0x100fe200078e0000 */
[----:B------:R-:W-:Y:S01]  /*4ba0*/  ISETP.NE.AND P6, PT, R30, RZ, PT ;  /* 0x000000ff1e00720c */ /* 0x000fe20003fc5270 */
[----:B------:R-:W-:Y:S01]  /*4bb0*/  @P0 IMAD.MOV.U32 R25, RZ, RZ, R0 ;  /* 0x000000ffff190224 */ /* 0x000fe200078e0000 */
[----:B------:R-:W-:Y:S01]  /*4bc0*/  P2R R29, PR, RZ, 0x20 ;  /* 0x00000020ff1d7803 */ /* 0x000fe20000000000 */
[----:B------:R-:W-:Y:S01]  /*4bd0*/  @P0 IMAD.MOV.U32 R26, RZ, RZ, R14 ;  /* 0x000000ffff1a0224 */ /* 0x000fe200078e000e */
[----:B------:R-:W-:Y:S02]  /*4be0*/  ISETP.NE.AND P0, PT, R31, RZ, PT ;  /* 0x000000ff1f00720c */ /* 0x000fe40003f05270 */
[----:B------:R-:W-:-:S11]  /*4bf0*/  P2R R30, PR, RZ, 0x40 ;  /* 0x00000040ff1e7803 */ /* 0x000fd60000000000 */
[----:B------:R-:W-:Y:S01]  /*4c00*/  @P0 IMAD.MOV.U32 R3, RZ, RZ, R0 ;  /* 0x000000ffff030224 */ /* 0x000fe200078e0000 */
[-C--:B------:R-:W-:Y:S01]  /*4c10*/  @P0 MOV R26, R12.reuse ;  /* 0x0000000c001a0202 */ /* 0x080fe20000000f00 */
[--C-:B------:R-:W-:Y:S01]  /*4c20*/  @P0 IMAD.MOV.U32 R25, RZ, RZ, R14.reuse ;  /* 0x000000ffff190224 */ /* 0x100fe200078e000e */
[----:B------:R-:W-:Y:S01]  /*4c30*/  ISETP.NE.AND P0, PT, R28, RZ, PT ;  /* 0x000000ff1c00720c */ /* 0x000fe20003f05270 */
[----:B------:R-:W-:Y:S01]  /*4c40*/  @P6 IMAD.MOV.U32 R3, RZ, RZ, R14 ;  /* 0x000000ffff036224 */ /* 0x000fe200078e000e */
[----:B------:R-:W-:Y:S01]  /*4c50*/  @P5 MOV R3, R12 ;  /* 0x0000000c00035202 */ /* 0x000fe20000000f00 */
[----:B------:R-:W-:Y:S01]  /*4c60*/  @P6 IMAD.MOV.U32 R25, RZ, RZ, R12 ;  /* 0x000000ffff196224 */ /* 0x000fe200078e000c */
[----:B------:R-:W-:Y:S01]  /*4c70*/  P2R R28, PR, RZ, 0x10 ;  /* 0x00000010ff1c7803 */ /* 0x000fe20000000000 */
[--C-:B------:R-:W-:Y:S01]  /*4c80*/  @P6 IMAD.MOV.U32 R26, RZ, RZ, R24.reuse ;  /* 0x000000ffff1a6224 */ /* 0x100fe200078e0018 */
[C---:B------:R-:W-:Y:S01]  /*4c90*/  ISETP.EQ.AND P6, PT, R27.reuse, -0x38, PT ;  /* 0xffffffc81b00780c */ /* 0x040fe20003fc2270 */
        /* <DEDUP_REMOVED lines=8> */
[-C--:B------:R-:W-:Y:S01]  /*4d20*/  @P2 MOV R26, R21.reuse ;  /* 0x00000015001a2202 */ /* 0x080fe20000000f00 */
[----:B------:R-:W-:Y:S02]  /*4d30*/  @P2 IMAD.MOV.U32 R25, RZ, RZ, R22 ;  /* 0x000000ffff192224 */ /* 0x000fe400078e0016 */
[----:B------:R-:W-:Y:S01]  /*4d40*/  @P6 MOV R5, R21 ;  /* 0x0000001500056202 */ /* 0x000fe20000000f00 */
[----:B------:R-:W-:Y:S01]  /*4d50*/  @P6 IMAD.MOV.U32 R6, RZ, RZ, R20 ;  /* 0x000000ffff066224 */ /* 0x000fe200078e0014 */
[----:B------:R-:W-:Y:S01]  /*4d60*/  ISETP.EQ.AND P6, PT, R27, -0x34, PT ;  /* 0xffffffcc1b00780c */ /* 0x000fe20003fc2270 */
[----:B------:R-:W-:Y:S02]  /*4d70*/  @P3 IMAD.MOV.U32 R3, RZ, RZ, R22 ;  /* 0x000000ffff033224 */ /* 0x000fe400078e0016 */
[----:B------:R-:W-:-:S02]  /*4d80*/  @P3 IMAD.MOV.U32 R25, RZ, RZ, R21 ;  /* 0x000000ffff193224 */ /* 0x000fc400078e0015 */
[--C-:B------:R-:W-:Y:S01]  /*4d90*/  @P3 IMAD.MOV.U32 R26, RZ, RZ, R20.reuse ;  /* 0x000000ffff1a3224 */ /* 0x100fe200078e0014 */
[-C--:B------:R-:W-:Y:S01]  /*4da0*/  @P1 MOV R26, R19.reuse ;  /* 0x00000013001a1202 */ /* 0x080fe20000000f00 */
[----:B------:R-:W-:Y:S01]  /*4db0*/  @P1 IMAD.MOV.U32 R3, RZ, RZ, R21 ;  /* 0x000000ffff031224 */ /* 0x000fe200078e0015 */
[C---:B------:R-:W-:Y:S01]  /*4dc0*/  ISETP.EQ.AND P3, PT, R27.reuse, 0x8, PT ;  /* 0x000000081b00780c */ /* 0x040fe20003f62270 */
[--C-:B------:R-:W-:Y:S01]  /*4dd0*/  @P1 IMAD.MOV.U32 R25, RZ, RZ, R20.reuse ;  /* 0x000000ffff191224 */ /* 0x100fe200078e0014 */
[-C--:B------:R-:W-:Y:S01]  /*4de0*/  @P0 MOV R25, R19.reuse ;  /* 0x0000001300190202 */ /* 0x080fe20000000f00 */
[--C-:B------:R-:W-:Y:S01]  /*4df0*/  @P0 IMAD.MOV.U32 R3, RZ, RZ, R20.reuse ;  /* 0x000000ffff030224 */ /* 0x100fe200078e0014 */
[----:B------:R-:W-:Y:S01]  /*4e00*/  @P4 MOV R3, R19 ;  /* 0x0000001300034202 */ /* 0x000fe20000000f00 */
[----:B------:R-:W-:Y:S01]  /*4e10*/  @P6 IMAD.MOV.U32 R5, RZ, RZ, R20 ;  /* 0x000000ffff056224 */ /* 0x000fe200078e0014 */
[C---:B------:R-:W-:Y:S01]  /*4e20*/  ISETP.EQ.AND P1, PT, R27.reuse, 0x4, PT ;  /* 0x000000041b00780c */ /* 0x040fe20003f22270 */
[----:B------:R-:W-:Y:S01]  /*4e30*/  @P6 IMAD.MOV.U32 R6, RZ, RZ, R19 ;  /* 0x000000ffff066224 */ /* 0x000fe200078e0013 */
[C---:B------:R-:W-:Y:S01]  /*4e40*/  ISETP.EQ.AND P6, PT, R27.reuse, -0x30, PT ;  /* 0xffffffd01b00780c */ /* 0x040fe20003fc2270 */
[--C-:B------:R-:W-:Y:S01]  /*4e50*/  @P0 IMAD.MOV.U32 R26, RZ, RZ, R18.reuse ;  /* 0x000000ffff1a0224 */ /* 0x100fe200078e0012 */
[----:B------:R-:W-:Y:S01]  /*4e60*/  ISETP.EQ.AND P0, PT, R27, 0xc, PT ;  /* 0x0000000c1b00780c */ /* 0x000fe20003f02270 */
[----:B------:R-:W-:-:S02]  /*4e70*/  @P4 IMAD.MOV.U32 R25, RZ, RZ, R18 ;  /* 0x000000ffff194224 */ /* 0x000fc400078e0012 */
[--C-:B------:R-:W-:Y:S01]  /*4e80*/  @P4 IMAD.MOV.U32 R26, RZ, RZ, R17.reuse ;  /* 0x000000ffff1a4224 */ /* 0x100fe200078e0011 */
[C---:B------:R-:W-:Y:S01]  /*4e90*/  ISETP.EQ.AND P4, PT, R27.reuse, 0x10, PT ;  /* 0x000000101b00780c */ /* 0x040fe20003f82270 */
[----:B------:R-:W-:Y:S02]  /*4ea0*/  @P5 IMAD.MOV.U32 R3, RZ, RZ, R18 ;  /* 0x000000ffff035224 */ /* 0x000fe400078e0012 */
[----:B------:R-:W-:Y:S02]  /*4eb0*/  @P5 IMAD.MOV.U32 R25, RZ, RZ, R17 ;  /* 0x000000ffff195224 */ /* 0x000fe400078e0011 */
[----:B------:R-:W-:Y:S01]  /*4ec0*/  @P5 IMAD.MOV.U32 R26, RZ, RZ, R16 ;  /* 0x000000ffff1a5224 */ /* 0x000fe200078e0010 */
[C---:B------:R-:W-:Y:S01]  /*4ed0*/  ISETP.EQ.AND P5, PT, R27.reuse, -0x28, PT ;  /* 0xffffffd81b00780c */ /* 0x040fe20003fa2270 */
[----:B------:R-:W-:Y:S02]  /*4ee0*/  @P6 IMAD.MOV.U32 R5, RZ, RZ, R19 ;  /* 0x000000ffff056224 */ /* 0x000fe400078e0013 */
[----:B------:R-:W-:Y:S01]  /*4ef0*/  @P6 IMAD.MOV.U32 R6, RZ, RZ, R18 ;  /* 0x000000ffff066224 */ /* 0x000fe200078e0012 */
[----:B------:R-:W-:-:S13]  /*4f00*/  ISETP.EQ.AND P6, PT, R27, -0x2c, PT ;  /* 0xffffffd41b00780c */ /* 0x000fda0003fc2270 */
[----:B------:R-:W-:Y:S01]  /*4f10*/  @P6 IMAD.MOV.U32 R5, RZ, RZ, R18 ;  /* 0x000000ffff056224 */ /* 0x000fe200078e0012 */
[----:B------:R-:W-:Y:S01]  /*4f20*/  @P6 MOV R6, R17 ;  /* 0x0000001100066202 */ /* 0x000fe20000000f00 */
[----:B------:R-:W-:Y:S01]  /*4f30*/  @P5 IMAD.MOV.U32 R5, RZ, RZ, R17 ;  /* 0x000000ffff055224 */ /* 0x000fe200078e0011 */
[----:B------:R-:W-:Y:S01]  /*4f40*/  ISETP.EQ.AND P6, PT, R27, RZ, PT ;  /* 0x000000ff1b00720c */ /* 0x000fe20003fc2270 */
[----:B------:R-:W-:Y:S01]  /*4f50*/  @P5 IMAD.MOV.U32 R6, RZ, RZ, R16 ;  /* 0x000000ffff065224 */ /* 0x000fe200078e0010 */
[----:B------:R-:W-:-:S11]  /*4f60*/  ISETP.NE.AND P5, PT, R29, RZ, PT ;  /* 0x000000ff1d00720c */ /* 0x000fd60003fa5270 */
[----:B------:R-:W-:Y:S01]  /*4f70*/  @P6 MOV R3, R17 ;  /* 0x0000001100036202 */ /* 0x000fe20000000f00 */
[--C-:B------:R-:W-:Y:S01]  /*4f80*/  @P1 IMAD.MOV.U32 R3, RZ, RZ, R16.reuse ;  /* 0x000000ffff031224 */ /* 0x100fe200078e0010 */
[----:B------:R-:W-:Y:S01]  /*4f90*/  @P6 MOV R26, R15 ;  /* 0x0000000f001a6202 */ /* 0x000fe20000000f00 */
[----:B------:R-:W-:Y:S02]  /*4fa0*/  @P3 IMAD.MOV.U32 R3, RZ, RZ, R15 ;  /* 0x000000ffff033224 */ /* 0x000fe400078e000f */
[----:B------:R-:W-:Y:S01]  /*4fb0*/  @P6 IMAD.MOV.U32 R25, RZ, RZ, R16 ;  /* 0x000000ffff196224 */ /* 0x000fe200078e0010 */
[----:B------:R-:W-:Y:S01]  /*4fc0*/  ISETP.NE.AND P6, PT, R30, RZ, PT ;  /* 0x000000ff1e00720c */ /* 0x000fe20003fc5270 */
[----:B------:R-:W-:Y:S01]  /*4fd0*/  @P0 IMAD.MOV.U32 R3, RZ, RZ, R13 ;  /* 0x000000ffff030224 */ /* 0x000fe200078e000d */
[----:B------:R-:W-:Y:S01]  /*4fe0*/  @P4 MOV R3, R11 ;  /* 0x0000000b00034202 */ /* 0x000fe20000000f00 */
[----:B------:R-:W-:Y:S01]  /*4ff0*/  @P1 IMAD.MOV.U32 R25, RZ, RZ, R15 ;  /* 0x000000ffff191224 */ /* 0x000fe200078e000f */
[----:B------:R-:W-:Y:S01]  /*5000*/  ISETP.NE.AND P4, PT, R28, RZ, PT ;  /* 0x000000ff1c00720c */ /* 0x000fe20003f85270 */
[----:B------:R-:W-:Y:S01]  /*5010*/  @P1 IMAD.MOV.U32 R26, RZ, RZ, R13 ;  /* 0x000000ffff1a1224 */ /* 0x000fe200078e000d */
[----:B------:R-:W-:Y:S01]  /*5020*/  @P3 MOV R25, R13 ;  /* 0x0000000d00193202 */ /* 0x000fe20000000f00 */
[----:B------:R-:W-:-:S02]  /*5030*/  IMAD R10, R3, R7, R10 ;  /* 0x00000007030a7224 */ /* 0x000fc400078e020a */
[--C-:B------:R-:W-:Y:S02]  /*5040*/  @P0 IMAD.MOV.U32 R25, RZ, RZ, R11.reuse ;  /* 0x000000ffff190224 */ /* 0x100fe400078e000b */
[----:B------:R-:W-:Y:S02]  /*5050*/  @P3 IMAD.MOV.U32 R26, RZ, RZ, R11 ;  /* 0x000000ffff1a3224 */ /* 0x000fe400078e000b */
[----:B------:R-:W-:Y:S02]  /*5060*/  @P6 IMAD.MOV.U32 R5, RZ, RZ, R16 ;  /* 0x000000ffff056224 */ /* 0x000fe400078e0010 */
[----:B------:R-:W-:Y:S02]  /*5070*/  @P5 IMAD.MOV.U32 R5, RZ, RZ, R15 ;  /* 0x000000ffff055224 */ /* 0x000fe400078e000f */
[----:B------:R-:W-:Y:S01]  /*5080*/  @P4 IMAD.MOV.U32 R5, RZ, RZ, R13 ;  /* 0x000000ffff054224 */ /* 0x000fe200078e000d */
[----:B------:R-:W-:Y:S01]  /*5090*/  @P2 MOV R5, R11 ;  /* 0x0000000b00052202 */ /* 0x000fe20000000f00 */
[----:B------:R-:W-:-:S02]  /*50a0*/  @P6 IMAD.MOV.U32 R6, RZ, RZ, R15 ;  /* 0x000000ffff066224 */ /* 0x000fc400078e000f */
[----:B------:R-:W-:Y:S01]  /*50b0*/  @P5 IMAD.MOV.U32 R6, RZ, RZ, R13 ;  /* 0x000000ffff065224 */ /* 0x000fe200078e000d */
[----:B------:R-:W-:Y:S01]  /*50c0*/  @P4 MOV R6, R11 ;  /* 0x0000000b00064202 */ /* 0x000fe20000000f00 */
[-C--:B------:R-:W-:Y:S02]  /*50d0*/  IMAD R7, R25, R5.reuse, R10 ;  /* 0x0000000519077224 */ /* 0x080fe400078e020a */
[----:B------:R-:W-:Y:S02]  /*50e0*/  IMAD R9, R8, R5, R9 ;  /* 0x0000000508097224 */ /* 0x000fe400078e0209 */
[-C--:B------:R-:W-:Y:S02]  /*50f0*/  IMAD R5, R26, R6.reuse, R7 ;  /* 0x000000061a057224 */ /* 0x080fe400078e0207 */
[----:B------:R-:W-:-:S07]  /*5100*/  IMAD R7, R3, R6, R9 ;  /* 0x0000000603077224 */ /* 0x000fce00078e0209 */
.L_x_7:
[----:B------:R-:W-:Y:S05]  /*5110*/  BRA.U !UP1, `(.L_x_4) ;  /* 0x0000001509347547 */ /* 0x000fea000b800000 */
[----:B------:R-:W1:Y:S01]  /*5120*/  LDCU UR5, c[0x0][0x3a8] ;  /* 0x00007500ff0577ac */ /* 0x000e620008000800 */
[----:B------:R-:W-:Y:S02]  /*5130*/  UISETP.GE.U32.AND UP0, UPT, UR4, 0x4, UPT ;  /* 0x000000040400788c */ /* 0x000fe4000bf06070 */
[----:B-1----:R-:W-:-:S04]  /*5140*/  ULOP3.LUT UR5, UR5, 0x3, URZ, 0xc0, !UPT ;  /* 0x0000000305057892 */ /* 0x002fc8000f8ec0ff */
[----:B------:R-:W-:-:S03]  /*5150*/  UISETP.NE.AND UP1, UPT, UR5, URZ, UPT ;  /* 0x000000ff0500728c */ /* 0x000fc6000bf25270 */
[----:B------:R-:W-:Y:S08]  /*5160*/  BRA.U !UP0, `(.L_x_8) ;  /* 0x0000000d08d07547 */ /* 0x000ff0000b800000 */
[C---:B------:R-:W-:Y:S02]  /*5170*/  IMAD.SHL.U32 R27, R2.reuse, 0x4, RZ ;  /* 0x00000004021b7824 */ /* 0x040fe400078e00ff */
[----:B------:R-:W-:-:S03]  /*5180*/  VIADD R2, R2, 0x4 ;  /* 0x0000000402027836 */ /* 0x000fc60000000000 */
[C---:B------:R-:W-:Y:S02]  /*5190*/  ISETP.EQ.AND P3, PT, R27.reuse, -0x48, PT ;  /* 0xffffffb81b00780c */ /* 0x040fe40003f62270 */
[C---:B------:R-:W-:Y:S02]  /*51a0*/  ISETP.EQ.AND P6, PT, R27.reuse, -0x44, PT ;  /* 0xffffffbc1b00780c */ /* 0x040fe40003fc2270 */
[C---:B------:R-:W-:Y:S02]  /*51b0*/  ISETP.EQ.AND P1, PT, R27.reuse, -0x40, PT ;  /* 0xffffffc01b00780c */ /* 0x040fe40003f22270 */
[C---:B------:R-:W-:Y:S02]  /*51c0*/  ISETP.EQ.AND P5, PT, R27.reuse, -0x3c, PT ;  /* 0xffffffc41b00780c */ /* 0x040fe40003fa2270 */
[C---:B------:R-:W-:Y:S02]  /*51d0*/  ISETP.EQ.AND P4, PT, R27.reuse, -0x38, PT ;  /* 0xffffffc81b00780c */ /* 0x040fe40003f82270 */
[----:B------:R-:W-:-:S02]  /*51e0*/  ISETP.EQ.AND P2, PT, R27, -0x10, PT ;  /* 0xfffffff01b00780c */ /* 0x000fc40003f42270 */
[C---:B------:R-:W-:Y:S01]  /*51f0*/  ISETP.EQ.AND P0, PT, R27.reuse, -0xc, PT ;  /* 0xfffffff41b00780c */ /* 0x040fe20003f02270 */
[----:B------:R-:W-:Y:S01]  /*5200*/  @P3 IMAD.MOV.U32 R3, RZ, RZ, R4 ;  /* 0x000000ffff033224 */ /* 0x000fe200078e0004 */
[C---:B------:R-:W-:Y:S01]  /*5210*/  ISETP.EQ.AND P3, PT, R27.reuse, -0x8, PT ;  /* 0xfffffff81b00780c */ /* 0x040fe20003f62270 */
[----:B------:R-:W-:Y:S01]  /*5220*/  @P6 IMAD.MOV.U32 R3, RZ, RZ, R0 ;  /* 0x000000ffff036224 */ /* 0x000fe200078e0000 */
[----:B------:R-:W-:Y:S01]  /*5230*/  @P6 MOV R9, R4 ;  /* 0x0000000400096202 */ /* 0x000fe20000000f00 */
[----:B------:R-:W-:Y:S01]  /*5240*/  @P1 IMAD.MOV.U32 R8, RZ, RZ, R4 ;  /* 0x000000ffff081224 */ /* 0x000fe200078e0004 */
        /* <DEDUP_REMOVED lines=10> */
[----:B------:R-:W-:Y:S01]  /*52f0*/  ISETP.EQ.AND P1, PT, R27, -0x4, PT ;  /* 0xfffffffc1b00780c */ /* 0x000fe20003f22270 */
[----:B------:R-:W-:-:S02]  /*5300*/  @P4 IMAD.MOV.U32 R8, RZ, RZ, R14 ;  /* 0x000000ffff084224 */ /* 0x000fc400078e000e */
[----:B------:R-:W-:Y:S01]  /*5310*/  @P4 IMAD.MOV.U32 R9, RZ, RZ, R12 ;  /* 0x000000ffff094224 */ /* 0x000fe200078e000c */
[C---:B------:R-:W-:Y:S01]  /*5320*/  ISETP.EQ.AND P4, PT, R27.reuse, -0x2c, PT ;  /* 0xffffffd41b00780c */ /* 0x040fe20003f82270 */
[----:B------:R-:W-:Y:S01]  /*5330*/  @P6 IMAD.MOV.U32 R10, RZ, RZ, R14 ;  /* 0x000000ffff0a6224 */ /* 0x000fe200078e000e */
[-C--:B------:R-:W-:Y:S01]  /*5340*/  @P6 MOV R9, R24.reuse ;  /* 0x0000001800096202 */ /* 0x080fe20000000f00 */
[--C-:B------:R-:W-:Y:S02]  /*5350*/  @P6 IMAD.MOV.U32 R8, RZ, RZ, R12.reuse ;  /* 0x000000ffff086224 */ /* 0x100fe400078e000c */
[--C-:B------:R-:W-:Y:S01]  /*5360*/  @P6 IMAD.MOV.U32 R3, RZ, RZ, R23.reuse ;  /* 0x000000ffff036224 */ /* 0x100fe200078e0017 */
[----:B------:R-:W-:Y:S01]  /*5370*/  ISETP.EQ.AND P6, PT, R27, 0x8, PT ;  /* 0x000000081b00780c */ /* 0x000fe20003fc2270 */
[----:B------:R-:W-:Y:S01]  /*5380*/  @P5 IMAD.MOV.U32 R10, RZ, RZ, R12 ;  /* 0x000000ffff0a5224 */ /* 0x000fe200078e000c */
[----:B------:R-:W-:Y:S01]  /*5390*/  @P5 MOV R8, R24 ;  /* 0x0000001800085202 */ /* 0x000fe20000000f00 */
[----:B------:R-:W-:-:S02]  /*53a0*/  @P5 IMAD.MOV.U32 R9, RZ, RZ, R23 ;  /* 0x000000ffff095224 */ /* 0x000fc400078e0017 */
[--C-:B------:R-:W-:Y:S01]  /*53b0*/  @P5 IMAD.MOV.U32 R3, RZ, RZ, R22.reuse ;  /* 0x000000ffff035224 */ /* 0x100fe200078e0016 */
[C---:B------:R-:W-:Y:S01]  /*53c0*/  ISETP.EQ.AND P5, PT, R27.reuse, 0x4, PT ;  /* 0x000000041b00780c */ /* 0x040fe20003fa2270 */
[----:B------:R-:W-:Y:S01]  /*53d0*/  @P4 IMAD.MOV.U32 R8, RZ, RZ, R23 ;  /* 0x000000ffff084224 */ /* 0x000fe200078e0017 */
[----:B------:R-:W-:Y:S01]  /*53e0*/  @P4 MOV R10, R24 ;  /* 0x00000018000a4202 */ /* 0x000fe20000000f00 */
[----:B------:R-:W-:Y:S02]  /*53f0*/  @P4 IMAD.MOV.U32 R9, RZ, RZ, R22 ;  /* 0x000000ffff094224 */ /* 0x000fe400078e0016 */
[----:B------:R-:W-:Y:S01]  /*5400*/  @P4 IMAD.MOV.U32 R3, RZ, RZ, R21 ;  /* 0x000000ffff034224 */ /* 0x000fe200078e0015 */
[----:B------:R-:W-:Y:S01]  /*5410*/  ISETP.EQ.AND P4, PT, R27, RZ, PT ;  /* 0x000000ff1b00720c */ /* 0x000fe20003f82270 */
[----:B------:R-:W-:Y:S02]  /*5420*/  @P2 IMAD.MOV.U32 R25, RZ, RZ, R4 ;  /* 0x000000ffff192224 */ /* 0x000fe400078e0004 */
[----:B------:R-:W-:-:S02]  /*5430*/  @P0 IMAD.MOV.U32 R25, RZ, RZ, R0 ;  /* 0x000000ffff190224 */ /* 0x000fc400078e0000 */
[----:B------:R-:W-:Y:S01]  /*5440*/  @P3 IMAD.MOV.U32 R25, RZ, RZ, R14 ;  /* 0x000000ffff193224 */ /* 0x000fe200078e000e */
[----:B------:R-:W-:-:S07]  /*5450*/  @P1 MOV R25, R12 ;  /* 0x0000000c00191202 */ /* 0x000fce0000000f00 */
[----:B------:R-:W-:Y:S01]  /*5460*/  @P4 IMAD.MOV.U32 R25, RZ, RZ, R24 ;  /* 0x000000ffff194224 */ /* 0x000fe200078e0018 */
[C---:B------:R-:W-:Y:S01]  /*5470*/  ISETP.EQ.AND P4, PT, R27.reuse, 0xc, PT ;  /* 0x0000000c1b00780c */ /* 0x040fe20003f82270 */
[----:B------:R-:W-:Y:S01]  /*5480*/  @P5 IMAD.MOV.U32 R25, RZ, RZ, R23 ;  /* 0x000000ffff195224 */ /* 0x000fe200078e0017 */
[C---:B------:R-:W-:Y:S01]  /*5490*/  ISETP.EQ.AND P5, PT, R27.reuse, -0x14, PT ;  /* 0xffffffec1b00780c */ /* 0x040fe20003fa2270 */
[----:B------:R-:W-:Y:S01]  /*54a0*/  @P6 IMAD.MOV.U32 R25, RZ, RZ, R22 ;  /* 0x000000ffff196224 */ /* 0x000fe200078e0016 */
[C---:B------:R-:W-:Y:S02]  /*54b0*/  ISETP.EQ.AND P6, PT, R27.reuse, -0x1c, PT ;  /* 0xffffffe41b00780c */ /* 0x040fe40003fc2270 */
[----:B------:R-:W-:Y:S02]  /*54c0*/  P2R R31, PR, RZ, 0x20 ;  /* 0x00000020ff1f7803 */ /* 0x000fe40000000000 */
[----:B------:R-:W-:Y:S02]  /*54d0*/  P2R R29, PR, RZ, 0x40 ;  /* 0x00000040ff1d7803 */ /* 0x000fe40000000000 */
[----:B------:R-:W-:-:S03]  /*54e0*/  ISETP.EQ.AND P6, PT, R27, 0x4, PT ;  /* 0x000000041b00780c */ /* 0x000fc60003fc2270 */
[----:B------:R-:W-:Y:S02]  /*54f0*/  @P4 MOV R25, R21 ;  /* 0x0000001500194202 */ /* 0x000fe40000000f00 */
[----:B------:R-:W-:Y:S01]  /*5500*/  ISETP.EQ.AND P4, PT, R27, 0x10, PT ;  /* 0x000000101b00780c */ /* 0x000fe20003f82270 */
[----:B------:R-:W-:Y:S01]  /*5510*/  @P5 IMAD.MOV.U32 R26, RZ, RZ, R4 ;  /* 0x000000ffff1a5224 */ /* 0x000fe200078e0004 */
[----:B------:R-:W-:Y:S01]  /*5520*/  @P2 MOV R26, R0 ;  /* 0x00000000001a2202 */ /* 0x000fe20000000f00 */
[----:B------:R-:W-:Y:S01]  /*5530*/  @P0 IMAD.MOV.U32 R26, RZ, RZ, R14 ;  /* 0x000000ffff1a0224 */ /* 0x000fe200078e000e */
[----:B------:R-:W-:Y:S01]  /*5540*/  @P3 MOV R26, R12 ;  /* 0x0000000c001a3202 */ /* 0x000fe20000000f00 */
[----:B------:R-:W-:-:S08]  /*5550*/  @P1 IMAD.MOV.U32 R26, RZ, RZ, R24 ;  /* 0x000000ffff1a1224 */ /* 0x000fd000078e0018 */
[----:B------:R-:W-:Y:S01]  /*5560*/  @P4 IMAD.MOV.U32 R25, RZ, RZ, R20 ;  /* 0x000000ffff194224 */ /* 0x000fe200078e0014 */
[----:B------:R-:W-:-:S13]  /*5570*/  ISETP.EQ.AND P4, PT, R27, 0x14, PT ;  /* 0x000000141b00780c */ /* 0x000fda0003f82270 */
[----:B------:R-:W-:Y:S01]  /*5580*/  @P4 IMAD.MOV.U32 R25, RZ, RZ, R19 ;  /* 0x000000ffff194224 */ /* 0x000fe200078e0013 */
[----:B------:R-:W-:-:S13]  /*5590*/  ISETP.EQ.AND P4, PT, R27, 0x18, PT ;  /* 0x000000181b00780c */ /* 0x000fda0003f82270 */
        /* <DEDUP_REMOVED lines=10> */
[----:B------:R-:W-:Y:S02]  /*5640*/  @P4 MOV R25, R11 ;  /* 0x0000000b00194202 */ /* 0x000fe40000000f00 */
[----:B------:R-:W-:-:S04]  /*5650*/  ISETP.EQ.AND P4, PT, R27, -0x18, PT ;  /* 0xffffffe81b00780c */ /* 0x000fc80003f82270 */
[----:B------:R-:W-:-:S09]  /*5660*/  P2R R30, PR, RZ, 0x10 ;  /* 0x00000010ff1e7803 */ /* 0x000fd20000000000 */
[----:B------:R-:W-:Y:S01]  /*5670*/  @P4 IMAD.MOV.U32 R6, RZ, RZ, R4 ;  /* 0x000000ffff064224 */ /* 0x000fe200078e0004 */
[C---:B------:R-:W-:Y:S01]  /*5680*/  ISETP.EQ.AND P4, PT, R27.reuse, -0x24, PT ;  /* 0xffffffdc1b00780c */ /* 0x040fe20003f82270 */
[----:B------:R-:W-:Y:S01]  /*5690*/  @P5 IMAD.MOV.U32 R6, RZ, RZ, R0 ;  /* 0x000000ffff065224 */ /* 0x000fe200078e0000 */
[C---:B------:R-:W-:Y:S01]  /*56a0*/  ISETP.EQ.AND P5, PT, R27.reuse, 0x24, PT ;  /* 0x000000241b00780c */ /* 0x040fe20003fa2270 */
[----:B------:R-:W-:Y:S01]  /*56b0*/  @P2 IMAD.MOV.U32 R6, RZ, RZ, R14 ;  /* 0x000000ffff062224 */ /* 0x000fe200078e000e */
[----:B------:R-:W-:Y:S01]  /*56c0*/  P2R R28, PR, RZ, 0x10 ;  /* 0x00000010ff1c7803 */ /* 0x000fe20000000000 */
[----:B------:R-:W-:Y:S01]  /*56d0*/  @P0 IMAD.MOV.U32 R6, RZ, RZ, R12 ;  /* 0x000000ffff060224 */ /* 0x000fe200078e000c */
[----:B------:R-:W-:Y:S01]  /*56e0*/  ISETP.EQ.AND P4, PT, R27, RZ, PT ;  /* 0x000000ff1b00720c */ /* 0x000fe20003f82270 */
[----:B------:R-:W-:Y:S02]  /*56f0*/  @P3 IMAD.MOV.U32 R6, RZ, RZ, R24 ;  /* 0x000000ffff063224 */ /* 0x000fe400078e0018 */
[----:B------:R-:W-:-:S10]  /*5700*/  @P1 IMAD.MOV.U32 R6, RZ, RZ, R23 ;  /* 0x000000ffff061224 */ /* 0x000fd400078e0017 */
        /* <DEDUP_REMOVED lines=9> */
[----:B------:R-:W-:Y:S02]  /*57a0*/  @P6 IMAD.MOV.U32 R26, RZ, RZ, R20 ;  /* 0x000000ffff1a6224 */ /* 0x000fe400078e0014 */
[----:B------:R-:W-:Y:S01]  /*57b0*/  @P6 IMAD.MOV.U32 R6, RZ, RZ, R19 ;  /* 0x000000ffff066224 */ /* 0x000fe200078e0013 */
[----:B------:R-:W-:-:S08]  /*57c0*/  ISETP.EQ.AND P6, PT, R27, 0x14, PT ;  /* 0x000000141b00780c */ /* 0x000fd00003fc2270 */
[----:B------:R-:W-:Y:S01]  /*57d0*/  @P4 MOV R26, R19 ;  /* 0x00000013001a4202 */ /* 0x000fe20000000f00 */
[----:B------:R-:W-:Y:S01]  /*57e0*/  @P4 IMAD.MOV.U32 R6, RZ, RZ, R18 ;  /* 0x000000ffff064224 */ /* 0x000fe200078e0012 */
[----:B------:R-:W-:-:S03]  /*57f0*/  ISETP.EQ.AND P4, PT, R27, 0x18, PT ;  /* 0x000000181b00780c */ /* 0x000fc60003f82270 */
[----:B------:R-:W-:Y:S02]  /*5800*/  @P6 IMAD.MOV.U32 R26, RZ, RZ, R18 ;  /* 0x000000ffff1a6224 */ /* 0x000fe400078e0012 */
[----:B------:R-:W-:Y:S01]  /*5810*/  @P6 IMAD.MOV.U32 R6, RZ, RZ, R17 ;  /* 0x000000ffff066224 */ /* 0x000fe200078e0011 */
[----:B------:R-:W-:-:S07]  /*5820*/  ISETP.EQ.AND P6, PT, R27, 0x1c, PT ;  /* 0x0000001c1b00780c */ /* 0x000fce0003fc2270 */
[----:B------:R-:W-:Y:S01]  /*5830*/  @P4 MOV R26, R17 ;  /* 0x00000011001a4202 */ /* 0x000fe20000000f00 */
[----:B------:R-:W-:Y:S01]  /*5840*/  @P4 IMAD.MOV.U32 R6, RZ, RZ, R16 ;  /* 0x000000ffff064224 */ /* 0x000fe200078e0010 */
[----:B------:R-:W-:-:S04]  /*5850*/  ISETP.EQ.AND P4, PT, R27, 0x20, PT ;  /* 0x000000201b00780c */ /* 0x000fc80003f82270 */
[----:B------:R-:W-:Y:S02]  /*5860*/  @P6 IMAD.MOV.U32 R26, RZ, RZ, R16 ;  /* 0x000000ffff1a6224 */ /* 0x000fe400078e0010 */
[----:B------:R-:W-:Y:S01]  /*5870*/  @P6 IMAD.MOV.U32 R6, RZ, RZ, R15 ;  /* 0x000000ffff066224 */ /* 0x000fe200078e000f */
[----:B------:R-:W-:-:S06]  /*5880*/  ISETP.EQ.AND P6, PT, R27, -0x28, PT ;  /* 0xffffffd81b00780c */ /* 0x000fcc0003fc2270 */
[----:B------:R-:W-:Y:S01]  /*5890*/  @P4 MOV R26, R15 ;  /* 0x0000000f001a4202 */ /* 0x000fe20000000f00 */
[--C-:B------:R-:W-:Y:S01]  /*58a0*/  @P4 IMAD.MOV.U32 R6, RZ, RZ, R13.reuse ;  /* 0x000000ffff064224 */ /* 0x100fe200078e000d */
[C---:B------:R-:W-:Y:S01]  /*58b0*/  ISETP.EQ.AND P4, PT, R27.reuse, 0x28, PT ;  /* 0x000000281b00780c */ /* 0x040fe20003f82270 */
[----:B------:R-:W-:Y:S02]  /*58c0*/  @P5 IMAD.MOV.U32 R26, RZ, RZ, R13 ;  /* 0x000000ffff1a5224 */ /* 0x000fe400078e000d */
[----:B------:R-:W-:Y:S01]  /*58d0*/  @P5 IMAD.MOV.U32 R6, RZ, RZ, R11 ;  /* 0x000000ffff065224 */ /* 0x000fe200078e000b */
[----:B------:R-:W-:Y:S01]  /*58e0*/  ISETP.EQ.AND P5, PT, R27, -0x20, PT ;  /* 0xffffffe01b00780c */ /* 0x000fe20003fa2270 */
[----:B------:R-:W-:Y:S01]  /*58f0*/  @P6 IMAD.MOV.U32 R10, RZ, RZ, R23 ;  /* 0x000000ffff0a6224 */ /* 0x000fe200078e0017 */
[----:B------:R-:W-:Y:S02]  /*5900*/  @P6 MOV R8, R22 ;  /* 0x0000001600086202 */ /* 0x000fe40000000f00 */
[----:B------:R-:W-:-:S04]  /*5910*/  ISETP.NE.AND P6, PT, R29, RZ, PT ;  /* 0x000000ff1d00720c */ /* 0x000fc80003fc5270 */
[----:B------:R-:W-:Y:S02]  /*5920*/  P2R R29, PR, RZ, 0x40 ;  /* 0x00000040ff1d7803 */ /* 0x000fe40000000000 */
[----:B------:R-:W-:Y:S02]  /*5930*/  @P4 MOV R26, R11 ;  /* 0x0000000b001a4202 */ /* 0x000fe40000000f00 */
[----:B------:R-:W-:-:S13]  /*5940*/  ISETP.NE.AND P4, PT, R28, RZ, PT ;  /* 0x000000ff1c00720c */ /* 0x000fda0003f85270 */
        /* <DEDUP_REMOVED lines=8> */
[----:B------:R-:W-:Y:S02]  /*59d0*/  ISETP.EQ.AND P6, PT, R27, RZ, PT ;  /* 0x000000ff1b00720c */ /* 0x000fe40003fc2270 */
[----:B------:R-:W-:-:S05]  /*59e0*/  P2R R28, PR, RZ, 0x10 ;  /* 0x00000010ff1c7803 */ /* 0x000fca0000000000 */
[----:B------:R-:W-:Y:S01]  /*59f0*/  @P4 IMAD.MOV.U32 R10, RZ, RZ, R19 ;  /* 0x000000ffff0a4224 */ /* 0x000fe200078e0013 */
[----:B------:R-:W-:Y:S02]  /*5a00*/  @P4 MOV R8, R18 ;  /* 0x0000001200084202 */ /* 0x000fe40000000f00 */
[----:B------:R-:W-:Y:S01]  /*5a10*/  ISETP.EQ.AND P4, PT, R27, -0x24, PT ;  /* 0xffffffdc1b00780c */ /* 0x000fe20003f82270 */
[----:B------:R-:W-:Y:S02]  /*5a20*/  @P5 IMAD.MOV.U32 R10, RZ, RZ, R18 ;  /* 0x000000ffff0a5224 */ /* 0x000fe400078e0012 */
[----:B------:R-:W-:Y:S02]  /*5a30*/  @P2 IMAD.MOV.U32 R10, RZ, RZ, R17 ;  /* 0x000000ffff0a2224 */ /* 0x000fe400078e0011 */
[----:B------:R-:W-:Y:S02]  /*5a40*/  @P0 IMAD.MOV.U32 R10, RZ, RZ, R16 ;  /* 0x000000ffff0a0224 */ /* 0x000fe400078e0010 */
[----:B------:R-:W-:-:S02]  /*5a50*/  @P3 IMAD.MOV.U32 R10, RZ, RZ, R15 ;  /* 0x000000ffff0a3224 */ /* 0x000fc400078e000f */
[----:B------:R-:W-:Y:S02]  /*5a60*/  @P1 IMAD.MOV.U32 R10, RZ, RZ, R13 ;  /* 0x000000ffff0a1224 */ /* 0x000fe400078e000d */
[----:B------:R-:W-:Y:S01]  /*5a70*/  @P6 IMAD.MOV.U32 R10, RZ, RZ, R11 ;  /* 0x000000ffff0a6224 */ /* 0x000fe200078e000b */
[----:B------:R-:W-:Y:S01]  /*5a80*/  ISETP.EQ.AND P6, PT, R27, -0x20, PT ;  /* 0xffffffe01b00780c */ /* 0x000fe20003fc2270 */
[----:B------:R-:W-:Y:S01]  /*5a90*/  @P5 IMAD.MOV.U32 R8, RZ, RZ, R17 ;  /* 0x000000ffff085224 */ /* 0x000fe200078e0011 */
[----:B------:R-:W-:Y:S01]  /*5aa0*/  @P2 MOV R8, R16 ;  /* 0x0000001000082202 */ /* 0x000fe20000000f00 */
[----:B------:R-:W-:Y:S01]  /*5ab0*/  @P0 IMAD.MOV.U32 R8, RZ, RZ, R15 ;  /* 0x000000ffff080224 */ /* 0x000fe200078e000f */
[----:B------:R-:W-:Y:S01]  /*5ac0*/  @P3 MOV R8, R13 ;  /* 0x0000000d00083202 */ /* 0x000fe20000000f00 */
[----:B------:R-:W-:Y:S02]  /*5ad0*/  IMAD R7, R10, R25, R7 ;  /* 0x000000190a077224 */ /* 0x000fe400078e0207 */
[----:B------:R-:W-:-:S02]  /*5ae0*/  @P1 IMAD.MOV.U32 R8, RZ, RZ, R11 ;  /* 0x000000ffff081224 */ /* 0x000fc400078e000b */
[----:B------:R-:W-:Y:S02]  /*5af0*/  IMAD R5, R6, R10, R5 ;  /* 0x0000000a06057224 */ /* 0x000fe400078e0205 */
[----:B------:R-:W-:Y:S02]  /*5b00*/  IMAD R7, R8, R26, R7 ;  /* 0x0000001a08077224 */ /* 0x000fe400078e0207 */
[--C-:B------:R-:W-:Y:S01]  /*5b10*/  @P4 IMAD.MOV.U32 R26, RZ, RZ, R4.reuse ;  /* 0x000000ffff1a4224 */ /* 0x100fe200078e0004 */
[----:B------:R-:W-:Y:S01]  /*5b20*/  @P6 MOV R26, R0 ;  /* 0x00000000001a6202 */ /* 0x000fe20000000f00 */
[----:B------:R-:W-:Y:S01]  /*5b30*/  @P6 IMAD.MOV.U32 R25, RZ, RZ, R4 ;  /* 0x000000ffff196224 */ /* 0x000fe200078e0004 */
[----:B------:R-:W-:Y:S02]  /*5b40*/  ISETP.NE.AND P6, PT, R29, RZ, PT ;  /* 0x000000ff1d00720c */ /* 0x000fe40003fc5270 */
[----:B------:R-:W-:Y:S02]  /*5b50*/  ISETP.NE.AND P4, PT, R28, RZ, PT ;  /* 0x000000ff1c00720c */ /* 0x000fe40003f85270 */
[----:B------:R-:W-:-:S02]  /*5b60*/  P2R R28, PR, RZ, 0x20 ;  /* 0x00000020ff1c7803 */ /* 0x000fc40000000000 */
[----:B------:R-:W-:-:S07]  /*5b70*/  P2R R29, PR, RZ, 0x10 ;  /* 0x00000010ff1d7803 */ /* 0x000fce0000000000 */
[----:B------:R-:W-:Y:S02]  /*5b80*/  @P6 IMAD.MOV.U32 R25, RZ, RZ, R0 ;  /* 0x000000ffff196224 */ /* 0x000fe400078e0000 */
[----:B------:R-:W-:Y:S01]  /*5b90*/  @P6 IMAD.MOV.U32 R10, RZ, RZ, R4 ;  /* 0x000000ffff0a6224 */ /* 0x000fe200078e0004 */
[----:B------:R-:W-:Y:S01]  /*5ba0*/  @P4 MOV R10, R0 ;  /* 0x00000000000a4202 */ /* 0x000fe20000000f00 */
[--C-:B------:R-:W-:Y:S02]  /*5bb0*/  @P6 IMAD.MOV.U32 R26, RZ, RZ, R14.reuse ;  /* 0x000000ffff1a6224 */ /* 0x100fe400078e000e */
[----:B------:R-:W-:Y:S01]  /*5bc0*/  @P4 IMAD.MOV.U32 R25, RZ, RZ, R14 ;  /* 0x000000ffff194224 */ /* 0x000fe200078e000e */
[----:B------:R-:W-:Y:S01]  /*5bd0*/  @P5 MOV R25, R12 ;  /* 0x0000000c00195202 */ /* 0x000fe20000000f00 */
[----:B------:R-:W-:Y:S01]  /*5be0*/  @P4 IMAD.MOV.U32 R26, RZ, RZ, R12 ;  /* 0x000000ffff1a4224 */ /* 0x000fe200078e000c */
[----:B------:R-:W-:Y:S01]  /*5bf0*/  ISETP.EQ.AND P4, PT, R27, -0x28, PT ;  /* 0xffffffd81b00780c */ /* 0x000fe20003f82270 */
[----:B------:R-:W-:-:S02]  /*5c00*/  @P5 IMAD.MOV.U32 R10, RZ, RZ, R14 ;  /* 0x000000ffff0a5224 */ /* 0x000fc400078e000e */
[----:B------:R-:W-:Y:S01]  /*5c10*/  @P5 IMAD.MOV.U32 R26, RZ, RZ, R24 ;  /* 0x000000ffff1a5224 */ /* 0x000fe200078e0018 */
[----:B------:R-:W-:Y:S01]  /*5c20*/  ISETP.EQ.AND P5, PT, R27, RZ, PT ;  /* 0x000000ff1b00720c */ /* 0x000fe20003fa2270 */
[----:B------:R-:W-:Y:S01]  /*5c30*/  @P2 IMAD.MOV.U32 R10, RZ, RZ, R12 ;  /* 0x000000ffff0a2224 */ /* 0x000fe200078e000c */
[-C--:B------:R-:W-:Y:S01]  /*5c40*/  @P2 MOV R26, R23.reuse ;  /* 0x00000017001a2202 */ /* 0x080fe20000000f00 */
[--C-:B------:R-:W-:Y:S02]  /*5c50*/  @P2 IMAD.MOV.U32 R25, RZ, RZ, R24.reuse ;  /* 0x000000ffff192224 */ /* 0x100fe400078e0018 */
[----:B------:R-:W-:Y:S01]  /*5c60*/  @P0 IMAD.MOV.U32 R10, RZ, RZ, R24 ;  /* 0x000000ffff0a0224 */ /* 0x000fe200078e0018 */
[----:B------:R-:W-:Y:S01]  /*5c70*/  @P3 MOV R10, R23 ;  /* 0x00000017000a3202 */ /* 0x000fe20000000f00 */
[----:B------:R-:W-:Y:S02]  /*5c80*/  @P0 IMAD.MOV.U32 R25, RZ, RZ, R23 ;  /* 0x000000ffff190224 */ /* 0x000fe400078e0017 */
[----:B------:R-:W-:-:S02]  /*5c90*/  @P4 IMAD.MOV.U32 R9, RZ, RZ, R21 ;  /* 0x000000ffff094224 */ /* 0x000fc400078e0015 */
[----:B------:R-:W-:Y:S01]  /*5ca0*/  @P4 IMAD.MOV.U32 R3, RZ, RZ, R20 ;  /* 0x000000ffff034224 */ /* 0x000fe200078e0014 */
[C---:B------:R-:W-:Y:S01]  /*5cb0*/  ISETP.EQ.AND P4, PT, R27.reuse, -0x24, PT ;  /* 0xffffffdc1b00780c */ /* 0x040fe20003f82270 */
[--C-:B------:R-:W-:Y:S02]  /*5cc0*/  @P0 IMAD.MOV.U32 R26, RZ, RZ, R22.reuse ;  /* 0x000000ffff1a0224 */ /* 0x100fe400078e0016 */
[--C-:B------:R-:W-:Y:S01]  /*5cd0*/  @P3 IMAD.MOV.U32 R25, RZ, RZ, R22.reuse ;  /* 0x000000ffff193224 */ /* 0x100fe200078e0016 */
[-C--:B------:R-:W-:Y:S01]  /*5ce0*/  @P1 MOV R25, R21.reuse ;  /* 0x0000001500191202 */ /* 0x080fe20000000f00 */
[----:B------:R-:W-:Y:S02]  /*5cf0*/  @P3 IMAD.MOV.U32 R26, RZ, RZ, R21 ;  /* 0x000000ffff1a3224 */ /* 0x000fe400078e0015 */
[----:B------:R-:W-:Y:S01]  /*5d00*/  @P1 IMAD.MOV.U32 R10, RZ, RZ, R22 ;  /* 0x000000ffff0a1224 */ /* 0x000fe200078e0016 */
[----:B------:R-:W-:Y:S01]  /*5d10*/  @P5 MOV R10, R21 ;  /* 0x00000015000a5202 */ /* 0x000fe20000000f00 */
[--C-:B------:R-:W-:Y:S01]  /*5d20*/  @P1 IMAD.MOV.U32 R26, RZ, RZ, R20.reuse ;  /* 0x000000ffff1a1224 */ /* 0x100fe200078e0014 */
[----:B------:R-:W-:Y:S01]  /*5d30*/  ISETP.EQ.AND P1, PT, R27, 0x4, PT ;  /* 0x000000041b00780c */ /* 0x000fe20003f22270 */
[----:B------:R-:W-:-:S02]  /*5d40*/  @P5 IMAD.MOV.U32 R25, RZ, RZ, R20 ;  /* 0x000000ffff195224 */ /* 0x000fc400078e0014 */
[----:B------:R-:W-:Y:S01]  /*5d50*/  @P5 IMAD.MOV.U32 R26, RZ, RZ, R19 ;  /* 0x000000ffff1a5224 */ /* 0x000fe200078e0013 */
[----:B------:R-:W-:Y:S01]  /*5d60*/  @P4 MOV R3, R19 ;  /* 0x0000001300034202 */ /* 0x000fe20000000f00 */
[----:B------:R-:W-:Y:S01]  /*5d70*/  @P4 IMAD.MOV.U32 R9, RZ, RZ, R20 ;  /* 0x000000ffff094224 */ /* 0x000fe200078e0014 */
[C---:B------:R-:W-:Y:S02]  /*5d80*/  ISETP.EQ.AND P5, PT, R27.reuse, -0x20, PT ;  /* 0xffffffe01b00780c */ /* 0x040fe40003fa2270 */
[----:B------:R-:W-:-:S05]  /*5d90*/  ISETP.EQ.AND P4, PT, R27, 0x8, PT ;  /* 0x000000081b00780c */ /* 0x000fca0003f82270 */
[----:B------:R-:W-:Y:S02]  /*5da0*/  @P1 IMAD.MOV.U32 R10, RZ, RZ, R20 ;  /* 0x000000ffff0a1224 */ /* 0x000fe400078e0014 */
[--C-:B------:R-:W-:Y:S02]  /*5db0*/  @P1 IMAD.MOV.U32 R25, RZ, RZ, R19.reuse ;  /* 0x000000ffff191224 */ /* 0x100fe400078e0013 */
[--C-:B------:R-:W-:Y:S01]  /*5dc0*/  @P1 IMAD.MOV.U32 R26, RZ, RZ, R18.reuse ;  /* 0x000000ffff1a1224 */ /* 0x100fe200078e0012 */
[C---:B------:R-:W-:Y:S01]  /*5dd0*/  ISETP.EQ.AND P1, PT, R27.reuse, 0x18, PT ;  /* 0x000000181b00780c */ /* 0x040fe20003f22270 */
[--C-:B------:R-:W-:Y:S01]  /*5de0*/  @P5 IMAD.MOV.U32 R3, RZ, RZ, R18.reuse ;  /* 0x000000ffff035224 */ /* 0x100fe200078e0012 */
[----:B------:R-:W-:Y:S01]  /*5df0*/  @P5 MOV R9, R19 ;  /* 0x0000001300095202 */ /* 0x000fe20000000f00 */
[----:B------:R-:W-:Y:S01]  /*5e00*/  @P4 IMAD.MOV.U32 R10, RZ, RZ, R19 ;  /* 0x000000ffff0a4224 */ /* 0x000fe200078e0013 */
[C---:B------:R-:W-:Y:S01]  /*5e10*/  ISETP.EQ.AND P5, PT, R27.reuse, 0xc, PT ;  /* 0x0000000c1b00780c */ /* 0x040fe20003fa2270 */
[--C-:B------:R-:W-:Y:S01]  /*5e20*/  @P4 IMAD.MOV.U32 R25, RZ, RZ, R18.reuse ;  /* 0x000000ffff194224 */ /* 0x100fe200078e0012 */
[----:B------:R-:W-:Y:S01]  /*5e30*/  @P4 MOV R26, R17 ;  /* 0x00000011001a4202 */ /* 0x000fe20000000f00 */
[----:B------:R-:W-:Y:S01]  /*5e40*/  @P6 IMAD.MOV.U32 R9, RZ, RZ, R18 ;  /* 0x000000ffff096224 */ /* 0x000fe200078e0012 */
[C---:B------:R-:W-:Y:S01]  /*5e50*/  ISETP.EQ.AND P4, PT, R27.reuse, 0x10, PT ;  /* 0x000000101b00780c */ /* 0x040fe20003f82270 */
[----:B------:R-:W-:Y:S01]  /*5e60*/  @P6 IMAD.MOV.U32 R3, RZ, RZ, R17 ;  /* 0x000000ffff036224 */ /* 0x000fe200078e0011 */
[----:B------:R-:W-:-:S07]  /*5e70*/  ISETP.EQ.AND P6, PT, R27, 0x14, PT ;  /* 0x000000141b00780c */ /* 0x000fce0003fc2270 */
[----:B------:R-:W-:Y:S01]  /*5e80*/  @P5 IMAD.MOV.U32 R10, RZ, RZ, R18 ;  /* 0x000000ffff0a5224 */ /* 0x000fe200078e0012 */
[----:B------:R-:W-:Y:S01]  /*5e90*/  @P5 MOV R25, R17 ;  /* 0x0000001100195202 */ /* 0x000fe20000000f00 */
[--C-:B------:R-:W-:Y:S01]  /*5ea0*/  @P5 IMAD.MOV.U32 R26, RZ, RZ, R16.reuse ;  /* 0x000000ffff1a5224 */ /* 0x100fe200078e0010 */
[C---:B------:R-:W-:Y:S01]  /*5eb0*/  ISETP.EQ.AND P5, PT, R27.reuse, 0x1c, PT ;  /* 0x0000001c1b00780c */ /* 0x040fe20003fa2270 */
[----:B------:R-:W-:Y:S01]  /*5ec0*/  @P4 IMAD.MOV.U32 R10, RZ, RZ, R17 ;  /* 0x000000ffff0a4224 */ /* 0x000fe200078e0011 */
[----:B------:R-:W-:Y:S01]  /*5ed0*/  ISETP.EQ.AND P4, PT, R27, 0x20, PT ;  /* 0x000000201b00780c */ /* 0x000fe20003f82270 */
[----:B------:R-:W-:Y:S01]  /*5ee0*/  @P6 IMAD.MOV.U32 R10, RZ, RZ, R16 ;  /* 0x000000ffff0a6224 */ /* 0x000fe200078e0010 */
[----:B------:R-:W-:-:S09]  /*5ef0*/  @P1 MOV R10, R15 ;  /* 0x0000000f000a1202 */ /* 0x000fd20000000f00 */
[----:B------:R-:W-:Y:S01]  /*5f00*/  @P5 IMAD.MOV.U32 R10, RZ, RZ, R13 ;  /* 0x000000ffff0a5224 */ /* 0x000fe200078e000d */
[----:B------:R-:W-:Y:S01]  /*5f10*/  ISETP.NE.AND P5, PT, R28, RZ, PT ;  /* 0x000000ff1c00720c */ /* 0x000fe20003fa5270 */
[----:B------:R-:W-:Y:S01]  /*5f20*/  @P4 IMAD.MOV.U32 R10, RZ, RZ, R11 ;  /* 0x000000ffff0a4224 */ /* 0x000fe200078e000b */
[----:B------:R-:W-:-:S03]  /*5f30*/  ISETP.NE.AND P4, PT, R29, RZ, PT ;  /* 0x000000ff1d00720c */ /* 0x000fc60003f85270 */
[----:B------:R-:W-:-:S10]  /*5f40*/  IMAD R8, R10, R8, R5 ;  /* 0x000000080a087224 */ /* 0x000fd400078e0205 */
[----:B------:R-:W-:Y:S01]  /*5f50*/  @P4 IMAD.MOV.U32 R9, RZ, RZ, R17 ;  /* 0x000000ffff094224 */ /* 0x000fe200078e0011 */
[----:B------:R-:W-:Y:S01]  /*5f60*/  @P4 MOV R3, R16 ;  /* 0x0000001000034202 */ /* 0x000fe20000000f00 */
[----:B------:R-:W-:Y:S01]  /*5f70*/  @P5 IMAD.MOV.U32 R9, RZ, RZ, R16 ;  /* 0x000000ffff095224 */ /* 0x000fe200078e0010 */
[----:B------:R-:W-:Y:S01]  /*5f80*/  ISETP.EQ.AND P4, PT, R27, 0x10, PT ;  /* 0x000000101b00780c */ /* 0x000fe20003f82270 */
[----:B------:R-:W-:Y:S01]  /*5f90*/  @P2 IMAD.MOV.U32 R9, RZ, RZ, R15 ;  /* 0x000000ffff092224 */ /* 0x000fe200078e000f */
[----:B------:R-:W-:Y:S01]  /*5fa0*/  @P5 MOV R3, R15 ;  /* 0x0000000f00035202 */ /* 0x000fe20000000f00 */
[----:B------:R-:W-:Y:S01]  /*5fb0*/  @P0 IMAD.MOV.U32 R9, RZ, RZ, R13 ;  /* 0x000000ffff090224 */ /* 0x000fe200078e000d */
[----:B------:R-:W-:Y:S01]  /*5fc0*/  @P2 MOV R3, R13 ;  /* 0x0000000d00032202 */ /* 0x000fe20000000f00 */
[--C-:B------:R-:W-:Y:S02]  /*5fd0*/  @P3 IMAD.MOV.U32 R9, RZ, RZ, R11.reuse ;  /* 0x000000ffff093224 */ /* 0x100fe400078e000b */
[----:B------:R-:W-:-:S02]  /*5fe0*/  @P0 IMAD.MOV.U32 R3, RZ, RZ, R11 ;  /* 0x000000ffff030224 */ /* 0x000fc400078e000b */
[----:B------:R-:W-:-:S04]  /*5ff0*/  IMAD R7, R6, R9, R7 ;  /* 0x0000000906077224 */ /* 0x000fc800078e0207 */
[----:B------:R-:W-:Y:S01]  /*6000*/  @P4 IMAD.MOV.U32 R25, RZ, RZ, R16 ;  /* 0x000000ffff194224 */ /* 0x000fe200078e0010 */
[----:B------:R-:W-:Y:S01]  /*6010*/  @P6 MOV R25, R15 ;  /* 0x0000000f00196202 */ /* 0x000fe20000000f00 */
[----:B------:R-:W-:Y:S01]  /*6020*/  @P4 IMAD.MOV.U32 R26, RZ, RZ, R15 ;  /* 0x000000ffff1a4224 */ /* 0x000fe200078e000f */
[----:B------:R-:W-:Y:S01]  /*6030*/  ISETP.EQ.AND P4, PT, R27, 0x1c, PT ;  /* 0x0000001c1b00780c */ /* 0x000fe20003f82270 */
[--C-:B------:R-:W-:Y:S02]  /*6040*/  @P1 IMAD.MOV.U32 R25, RZ, RZ, R13.reuse ;  /* 0x000000ffff191224 */ /* 0x100fe400078e000d */
[----:B------:R-:W-:Y:S02]  /*6050*/  @P6 IMAD.MOV.U32 R26, RZ, RZ, R13 ;  /* 0x000000ffff1a6224 */ /* 0x000fe400078e000d */
[----:B------:R-:W-:Y:S02]  /*6060*/  @P1 IMAD.MOV.U32 R26, RZ, RZ, R11 ;  /* 0x000000ffff1a1224 */ /* 0x000fe400078e000b */
[----:B------:R-:W-:-:S06]  /*6070*/  IMAD R7, R10, R3, R7 ;  /* 0x000000030a077224 */ /* 0x000fcc00078e0207 */
[----:B------:R-:W-:-:S04]  /*6080*/  @P4 IMAD.MOV.U32 R25, RZ, RZ, R11 ;  /* 0x000000ffff194224 */ /* 0x000fc800078e000b */
[----:B------:R-:W-:-:S04]  /*6090*/  IMAD R8, R25, R9, R8 ;  /* 0x0000000919087224 */ /* 0x000fc800078e0208 */
[----:B------:R-:W-:-:S07]  /*60a0*/  IMAD R5, R26, R3, R8 ;  /* 0x000000031a057224 */ /* 0x000fce00078e0208 */
.L_x_8:
[----:B------:R-:W-:Y:S05]  /*60b0*/  BRA.U !UP1, `(.L_x_4) ;  /* 0x00000005094c7547 */ /* 0x000fea000b800000 */
[----:B------:R-:W-:-:S05]  /*60c0*/  UMOV UR4, URZ ;  /* 0x000000ff00047c82 */ /* 0x000fca0008000000 */
.L_x_9:
[C---:B------:R-:W-:Y:S01]  /*60d0*/  SHF.L.U32 R9, R2.reuse, 0x2, RZ ;  /* 0x0000000202097819 */ /* 0x040fe200000006ff */
[----:B------:R-:W-:Y:S01]  /*60e0*/  UIADD3 UR4, UPT, UPT, UR4, 0x1, URZ ;  /* 0x0000000104047890 */ /* 0x000fe2000fffe0ff */
[----:B------:R-:W-:Y:S02]  /*60f0*/  VIADD R2, R2, 0x1 ;  /* 0x0000000102027836 */ /* 0x000fe40000000000 */
[C---:B------:R-:W-:Y:S01]  /*6100*/  ISETP.EQ.AND P0, PT, R9.reuse, -0x3c, PT ;  /* 0xffffffc40900780c */ /* 0x040fe20003f02270 */
[----:B------:R-:W-:Y:S01]  /*6110*/  UISETP.NE.AND UP0, UPT, UR4, UR5, UPT ;  /* 0x000000050400728c */ /* 0x000fe2000bf05270 */
[C---:B------:R-:W-:Y:S02]  /*6120*/  ISETP.EQ.AND P2, PT, R9.reuse, -0x38, PT ;  /* 0xffffffc80900780c */ /* 0x040fe40003f42270 */
[C---:B------:R-:W-:Y:S02]  /*6130*/  ISETP.EQ.AND P4, PT, R9.reuse, -0x34, PT ;  /* 0xffffffcc0900780c */ /* 0x040fe40003f82270 */
[----:B------:R-:W-:-:S02]  /*6140*/  ISETP.EQ.AND P3, PT, R9, -0x30, PT ;  /* 0xffffffd00900780c */ /* 0x000fc40003f62270 */
[C---:B------:R-:W-:Y:S02]  /*6150*/  ISETP.EQ.AND P1, PT, R9.reuse, -0x2c, PT ;  /* 0xffffffd40900780c */ /* 0x040fe40003f22270 */
[C---:B------:R-:W-:Y:S02]  /*6160*/  ISETP.EQ.AND P5, PT, R9.reuse, -0x28, PT ;  /* 0xffffffd80900780c */ /* 0x040fe40003fa2270 */
[C---:B------:R-:W-:Y:S01]  /*6170*/  ISETP.EQ.AND P6, PT, R9.reuse, -0x10, PT ;  /* 0xfffffff00900780c */ /* 0x040fe20003fc2270 */
[----:B------:R-:W-:Y:S01]  /*6180*/  @P0 IMAD.MOV.U32 R8, RZ, RZ, R4 ;  /* 0x000000ffff080224 */ /* 0x000fe200078e0004 */
[C---:B------:R-:W-:Y:S01]  /*6190*/  ISETP.EQ.AND P0, PT, R9.reuse, -0x24, PT ;  /* 0xffffffdc0900780c */ /* 0x040fe20003f02270 */
[----:B------:R-:W-:Y:S01]  /*61a0*/  @P2 IMAD.MOV.U32 R8, RZ, RZ, R0 ;  /* 0x000000ffff082224 */ /* 0x000fe200078e0000 */
[C---:B------:R-:W-:Y:S01]  /*61b0*/  ISETP.EQ.AND P2, PT, R9.reuse, -0x18, PT ;  /* 0xffffffe80900780c */ /* 0x040fe20003f42270 */
[----:B------:R-:W-:Y:S01]  /*61c0*/  @P4 IMAD.MOV.U32 R8, RZ, RZ, R14 ;  /* 0x000000ffff084224 */ /* 0x000fe200078e000e */
[----:B------:R-:W-:-:S02]  /*61d0*/  ISETP.EQ.AND P4, PT, R9, -0x14, PT ;  /* 0xffffffec0900780c */ /* 0x000fc40003f82270 */
[----:B------:R-:W-:Y:S01]  /*61e0*/  @P3 MOV R8, R12 ;  /* 0x0000000c00083202 */ /* 0x000fe20000000f00 */
[----:B------:R-:W-:Y:S01]  /*61f0*/  @P1 IMAD.MOV.U32 R8, RZ, RZ, R24 ;  /* 0x000000ffff081224 */ /* 0x000fe200078e0018 */
[C---:B------:R-:W-:Y:S01]  /*6200*/  ISETP.EQ.AND P3, PT, R9.reuse, -0x20, PT ;  /* 0xffffffe00900780c */ /* 0x040fe20003f62270 */
[----:B------:R-:W-:Y:S01]  /*6210*/  @P5 IMAD.MOV.U32 R8, RZ, RZ, R23 ;  /* 0x000000ffff085224 */ /* 0x000fe200078e0017 */
[C---:B------:R-:W-:Y:S02]  /*6220*/  ISETP.EQ.AND P1, PT, R9.reuse, -0x1c, PT ;  /* 0xffffffe40900780c */ /* 0x040fe40003f22270 */
[C---:B------:R-:W-:Y:S02]  /*6230*/  ISETP.EQ.AND P5, PT, R9.reuse, -0xc, PT ;  /* 0xfffffff40900780c */ /* 0x040fe40003fa2270 */
[----:B------:R-:W-:Y:S01]  /*6240*/  @P0 MOV R8, R22 ;  /* 0x0000001600080202 */ /* 0x000fe20000000f00 */
[----:B------:R-:W-:Y:S01]  /*6250*/  @P2 IMAD.MOV.U32 R6, RZ, RZ, R4 ;  /* 0x000000ffff062224 */ /* 0x000fe200078e0004 */
[----:B------:R-:W-:Y:S01]  /*6260*/  ISETP.EQ.AND P0, PT, R9, -0x8, PT ;  /* 0xfffffff80900780c */ /* 0x000fe20003f02270 */
[----:B------:R-:W-:Y:S01]  /*6270*/  @P4 IMAD.MOV.U32 R6, RZ, RZ, R0 ;  /* 0x000000ffff064224 */ /* 0x000fe200078e0000 */
[----:B------:R-:W-:Y:S01]  /*6280*/  @P6 MOV R3, R4 ;  /* 0x0000000400036202 */ /* 0x000fe20000000f00 */
[----:B------:R-:W-:-:S02]  /*6290*/  @P6 IMAD.MOV.U32 R6, RZ, RZ, R14 ;  /* 0x000000ffff066224 */ /* 0x000fc400078e000e */
[----:B------:R-:W-:Y:S01]  /*62a0*/  @P3 IMAD.MOV.U32 R8, RZ, RZ, R21 ;  /* 0x000000ffff083224 */ /* 0x000fe200078e0015 */
[C---:B------:R-:W-:Y:S01]  /*62b0*/  ISETP.EQ.AND P3, PT, R9.reuse, -0x4, PT ;  /* 0xfffffffc0900780c */ /* 0x040fe20003f62270 */
[----:B------:R-:W-:Y:S01]  /*62c0*/  @P1 IMAD.MOV.U32 R8, RZ, RZ, R20 ;  /* 0x000000ffff081224 */ /* 0x000fe200078e0014 */
[C---:B------:R-:W-:Y:S01]  /*62d0*/  ISETP.EQ.AND P1, PT, R9.reuse, RZ, PT ;  /* 0x000000ff0900720c */ /* 0x040fe20003f22270 */
[----:B------:R-:W-:Y:S01]  /*62e0*/  @P5 IMAD.MOV.U32 R6, RZ, RZ, R12 ;  /* 0x000000ffff065224 */ /* 0x000fe200078e000c */
[----:B------:R-:W-:Y:S01]  /*62f0*/  @P2 MOV R8, R19 ;  /* 0x0000001300082202 */ /* 0x000fe20000000f00 */
[----:B------:R-:W-:Y:S01]  /*6300*/  @P4 IMAD.MOV.U32 R8, RZ, RZ, R18 ;  /* 0x000000ffff084224 */ /* 0x000fe200078e0012 */
[C---:B------:R-:W-:Y:S01]  /*6310*/  ISETP.EQ.AND P2, PT, R9.reuse, 0x4, PT ;  /* 0x000000040900780c */ /* 0x040fe20003f42270 */
[----:B------:R-:W-:Y:S01]  /*6320*/  @P6 IMAD.MOV.U32 R8, RZ, RZ, R17 ;  /* 0x000000ffff086224 */ /* 0x000fe200078e0011 */
[C---:B------:R-:W-:Y:S01]  /*6330*/  ISETP.EQ.AND P4, PT, R9.reuse, 0x8, PT ;  /* 0x000000080900780c */ /* 0x040fe20003f82270 */
[----:B------:R-:W-:Y:S01]  /*6340*/  @P5 IMAD.MOV.U32 R3, RZ, RZ, R0 ;  /* 0x000000ffff035224 */ /* 0x000fe200078e0000 */
[----:B------:R-:W-:Y:S01]  /*6350*/  ISETP.EQ.AND P6, PT, R9, 0xc, PT ;  /* 0x0000000c0900780c */ /* 0x000fe20003fc2270 */
[----:B------:R-:W-:-:S02]  /*6360*/  @P0 IMAD.MOV.U32 R6, RZ, RZ, R24 ;  /* 0x000000ffff060224 */ /* 0x000fc400078e0018 */
[----:B------:R-:W-:Y:S01]  /*6370*/  @P0 IMAD.MOV.U32 R3, RZ, RZ, R14 ;  /* 0x000000ffff030224 */ /* 0x000fe200078e000e */
[----:B------:R-:W-:Y:S01]  /*6380*/  @P3 MOV R6, R23 ;  /* 0x0000001700063202 */ /* 0x000fe20000000f00 */
[----:B------:R-:W-:Y:S01]  /*6390*/  @P3 IMAD.MOV.U32 R3, RZ, RZ, R12 ;  /* 0x000000ffff033224 */ /* 0x000fe200078e000c */
[----:B------:R-:W-:Y:S01]  /*63a0*/  @P1 MOV R3, R24 ;  /* 0x0000001800031202 */ /* 0x000fe20000000f00 */
[----:B------:R-:W-:Y:S02]  /*63b0*/  @P1 IMAD.MOV.U32 R6, RZ, RZ, R22 ;  /* 0x000000ffff061224 */ /* 0x000fe400078e0016 */
[----:B------:R-:W-:Y:S01]  /*63c0*/  @P5 IMAD.MOV.U32 R8, RZ, RZ, R16 ;  /* 0x000000ffff085224 */ /* 0x000fe200078e0010 */
[C---:B------:R-:W-:Y:S01]  /*63d0*/  ISETP.EQ.AND P5, PT, R9.reuse, 0x10, PT ;  /* 0x000000100900780c */ /* 0x040fe20003fa2270 */
[----:B------:R-:W-:Y:S01]  /*63e0*/  @P2 IMAD.MOV.U32 R6, RZ, RZ, R21 ;  /* 0x000000ffff062224 */ /* 0x000fe200078e0015 */
[----:B------:R-:W-:Y:S01]  /*63f0*/  @P4 MOV R6, R20 ;  /* 0x0000001400064202 */ /* 0x000fe20000000f00 */
[----:B------:R-:W-:Y:S01]  /*6400*/  @P2 IMAD.MOV.U32 R3, RZ, RZ, R23 ;  /* 0x000000ffff032224 */ /* 0x000fe200078e0017 */
[C---:B------:R-:W-:Y:S01]  /*6410*/  ISETP.EQ.AND P2, PT, R9.reuse, 0x14, PT ;  /* 0x000000140900780c */ /* 0x040fe20003f42270 */
[----:B------:R-:W-:Y:S01]  /*6420*/  @P4 IMAD.MOV.U32 R3, RZ, RZ, R22 ;  /* 0x000000ffff034224 */ /* 0x000fe200078e0016 */
[----:B------:R-:W-:Y:S01]  /*6430*/  ISETP.EQ.AND P4, PT, R9, 0x18, PT ;  /* 0x000000180900780c */ /* 0x000fe20003f82270 */
[----:B------:R-:W-:-:S02]  /*6440*/  @P6 IMAD.MOV.U32 R6, RZ, RZ, R19 ;  /* 0x000000ffff066224 */ /* 0x000fc400078e0013 */
[----:B------:R-:W-:Y:S01]  /*6450*/  @P6 IMAD.MOV.U32 R3, RZ, RZ, R21 ;  /* 0x000000ffff036224 */ /* 0x000fe200078e0015 */
[C---:B------:R-:W-:Y:S01]  /*6460*/  ISETP.EQ.AND P6, PT, R9.reuse, 0x1c, PT ;  /* 0x0000001c0900780c */ /* 0x040fe20003fc2270 */
[----:B------:R-:W-:Y:S01]  /*6470*/  @P0 IMAD.MOV.U32 R8, RZ, RZ, R15 ;  /* 0x000000ffff080224 */ /* 0x000fe200078e000f */
[----:B------:R-:W-:Y:S01]  /*6480*/  @P3 MOV R8, R13 ;  /* 0x0000000d00083202 */ /* 0x000fe20000000f00 */
[----:B------:R-:W-:Y:S01]  /*6490*/  @P5 IMAD.MOV.U32 R3, RZ, RZ, R20 ;  /* 0x000000ffff035224 */ /* 0x000fe200078e0014 */
[----:B------:R-:W-:Y:S01]  /*64a0*/  @P5 MOV R6, R18 ;  /* 0x0000001200065202 */ /* 0x000fe20000000f00 */
[----:B------:R-:W-:Y:S01]  /*64b0*/  @P1 IMAD.MOV.U32 R8, RZ, RZ, R11 ;  /* 0x000000ffff081224 */ /* 0x000fe200078e000b */
[C---:B------:R-:W-:Y:S01]  /*64c0*/  ISETP.EQ.AND P5, PT, R9.reuse, 0x20, PT ;  /* 0x000000200900780c */ /* 0x040fe20003fa2270 */
        /* <DEDUP_REMOVED lines=8> */
[----:B------:R-:W-:-:S03]  /*6550*/  ISETP.EQ.AND P6, PT, R9, 0x2c, PT ;  /* 0x0000002c0900780c */ /* 0x000fc60003fc2270 */
[----:B------:R-:W-:Y:S01]  /*6560*/  @P5 MOV R3, R16 ;  /* 0x0000001000035202 */ /* 0x000fe20000000f00 */
[----:B------:R-:W-:-:S03]  /*6570*/  @P5 IMAD.MOV.U32 R6, RZ, RZ, R13 ;  /* 0x000000ffff065224 */ /* 0x000fc600078e000d */
[----:B------:R-:W-:Y:S02]  /*6580*/  @P2 IMAD.MOV.U32 R3, RZ, RZ, R15 ;  /* 0x000000ffff032224 */ /* 0x000fe400078e000f */
[----:B------:R-:W-:Y:S02]  /*6590*/  @P2 IMAD.MOV.U32 R6, RZ, RZ, R11 ;  /* 0x000000ffff062224 */ /* 0x000fe400078e000b */
[----:B------:R-:W-:Y:S02]  /*65a0*/  @P4 IMAD.MOV.U32 R3, RZ, RZ, R13 ;  /* 0x000000ffff034224 */ /* 0x000fe400078e000d */
[----:B------:R-:W-:Y:S01]  /*65b0*/  @P6 MOV R3, R11 ;  /* 0x0000000b00036202 */ /* 0x000fe20000000f00 */
[----:B------:R-:W-:-:S04]  /*65c0*/  IMAD R5, R6, R8, R5 ;  /* 0x0000000806057224 */ /* 0x000fc800078e0205 */
[----:B------:R-:W-:Y:S01]  /*65d0*/  IMAD R7, R8, R3, R7 ;  /* 0x0000000308077224 */ /* 0x000fe200078e0207 */
[----:B------:R-:W-:Y:S06]  /*65e0*/  BRA.U UP0, `(.L_x_9) ;  /* 0xfffffff900b87547 */ /* 0x000fec000b83ffff */
.L_x_4:
[----:B------:R-:W1:Y:S02]  /*65f0*/  LDC R0, c[0x0][0x3b0] ;  /* 0x0000ec00ff007b82 */ /* 0x000e640000000800 */
[----:B-1----:R-:W-:-:S13]  /*6600*/  ISETP.GE.AND P0, PT, R0, 0x1, PT ;  /* 0x000000010000780c */ /* 0x002fda0003f06270 */
[----:B0-----:R-:W-:Y:S05]  /*6610*/  @!P0 EXIT ;  /* 0x000000000000894d */ /* 0x001fea0003800000 */
[----:B------:R-:W0:Y:S01]  /*6620*/  LDCU.128 UR8, c[0x0][0x380] ;  /* 0x00007000ff0877ac */ /* 0x000e220008000c00 */
[----:B------:R-:W1:Y:S01]  /*6630*/  LDCU UR5, c[0x0][0x3ac] ;  /* 0x00007580ff0577ac */ /* 0x000e620008000800 */
[----:B------:R-:W-:Y:S01]  /*6640*/  UMOV UR4, URZ ;  /* 0x000000ff00047c82 */ /* 0x000fe20008000000 */
[----:B0-----:R-:W-:Y:S02]  /*6650*/  IADD3 R0, P0, PT, R7, UR8, RZ ;  /* 0x0000000807007c10 */ /* 0x001fe4000ff1e0ff */
[----:B------:R-:W-:Y:S02]  /*6660*/  IADD3 R2, P1, PT, R5, UR10, RZ ;  /* 0x0000000a05027c10 */ /* 0x000fe4000ff3e0ff */
[----:B------:R-:W-:Y:S01]  /*6670*/  LEA.HI.X.SX32 R3, R7, UR9, 0x1, P0 ;  /* 0x0000000907037c11 */ /* 0x000fe200080f0eff */
[----:B-1----:R-:W-:Y:S01]  /*6680*/  USHF.R.S32.HI UR5, URZ, 0x1f, UR5 ;  /* 0x0000001fff057899 */ /* 0x002fe20008011405 */
[----:B------:R-:W-:-:S11]  /*6690*/  LEA.HI.X.SX32 R5, R5, UR11, 0x1, P1 ;  /* 0x0000000b05057c11 */ /* 0x000fd600088f0eff */
.L_x_13:
[----:B0-----:R-:W0:Y:S01]  /*66a0*/  LDCU UR10, c[0x0][0x3ac] ;  /* 0x00007580ff0a77ac */ /* 0x001e220008000800 */
[----:B------:R-:W1:Y:S01]  /*66b0*/  LDCU UR8, c[0x0][0x3b0] ;  /* 0x00007600ff0877ac */ /* 0x000e620008000800 */
[----:B0-----:R-:W-:Y:S02]  /*66c0*/  UISETP.NE.AND UP1, UPT, UR10, URZ, UPT ;  /* 0x000000ff0a00728c */ /* 0x001fe4000bf25270 */
[----:B------:R-:W-:-:S04]  /*66d0*/  UIADD3 UR4, UPT, UPT, UR4, UR10, URZ ;  /* 0x0000000a04047290 */ /* 0x000fc8000fffe0ff */
[----:B-1----:R-:W-:-:S03]  /*66e0*/  UISETP.GE.AND UP0, UPT, UR4, UR8, UPT ;  /* 0x000000080400728c */ /* 0x002fc6000bf06270 */
[----:B------:R-:W-:Y:S08]  /*66f0*/  BRA.U !UP1, `(.L_x_10) ;  /* 0x0000000509107547 */ /* 0x000ff0000b800000 */
[----:B------:R-:W-:Y:S01]  /*6700*/  IMAD.U32 R4, RZ, RZ, UR5 ;  /* 0x00000005ff047e24 */ /* 0x000fe2000f8e00ff */
[----:B------:R-:W-:Y:S01]  /*6710*/  ISETP.LT.U32.AND P0, PT, RZ, UR10, PT ;  /* 0x0000000aff007c0c */ /* 0x000fe2000bf01070 */
[----:B------:R-:W-:-:S03]  /*6720*/  IMAD.MOV.U32 R7, RZ, RZ, RZ ;  /* 0x000000ffff077224 */ /* 0x000fc600078e00ff */
[----:B------:R-:W-:Y:S01]  /*6730*/  ISETP.GT.U32.AND.EX P0, PT, R4, RZ, PT, P0 ;  /* 0x000000ff0400720c */ /* 0x000fe20003f04100 */
[----:B------:R-:W-:-:S12]  /*6740*/  HFMA2 R4, -RZ, RZ, 0, 0 ;  /* 0x00000000ff047431 */ /* 0x000fd800000001ff */
[----:B------:R-:W-:-:S05]  /*6750*/  @!P0 IADD3 R8, P1, PT, R7, R2, RZ ;  /* 0x0000000207088210 */ /* 0x000fca0007f3e0ff */
[----:B------:R-:W-:-:S05]  /*6760*/  @!P0 IMAD.X R9, R4, 0x1, R5, P1 ;  /* 0x0000000104098824 */ /* 0x000fca00008e0605 */
[----:B------:R0:W2:Y:S01]  /*6770*/  @!P0 LDG.E.U8 R11, desc[UR6][R8.64] ;  /* 0x00000006080b8981 */ /* 0x0000a2000c1e1100 */
[----:B------:R-:W-:Y:S02]  /*6780*/  IMAD.U32 R13, RZ, RZ, UR5 ;  /* 0x00000005ff0d7e24 */ /* 0x000fe4000f8e00ff */
[----:B------:R-:W-:Y:S01]  /*6790*/  IMAD.U32 R21, RZ, RZ, UR5 ;  /* 0x00000005ff157e24 */ /* 0x000fe2000f8e00ff */
[----:B0-----:R-:W-:Y:S01]  /*67a0*/  @!P0 IADD3 R8, P1, PT, R7, R0, RZ ;  /* 0x0000000007088210 */ /* 0x001fe20007f3e0ff */
[----:B------:R-:W-:-:S03]  /*67b0*/  @!P0 IMAD.MOV.U32 R7, RZ, RZ, 0x1 ;  /* 0x00000001ff078424 */ /* 0x000fc600078e00ff */
[----:B------:R-:W-:Y:S01]  /*67c0*/  @!P0 IADD3.X R9, PT, PT, R4, R3, RZ, P1, !PT ;  /* 0x0000000304098210 */ /* 0x000fe20000ffe4ff */
[----:B------:R-:W-:Y:S01]  /*67d0*/  @!P0 IMAD.MOV.U32 R4, RZ, RZ, RZ ;  /* 0x000000ffff048224 */ /* 0x000fe200078e00ff */
[C---:B------:R-:W-:Y:S02]  /*67e0*/  IADD3 R6, P3, PT, -R7.reuse, UR10, RZ ;  /* 0x0000000a07067c10 */ /* 0x040fe4000ff7e1ff */
[----:B------:R-:W-:Y:S02]  /*67f0*/  ISETP.LT.U32.AND P1, PT, R7, UR10, PT ;  /* 0x0000000a07007c0c */ /* 0x000fe4000bf21070 */
[----:B------:R-:W-:Y:S02]  /*6800*/  ISETP.LE.U32.AND P2, PT, R6, 0x3, PT ;  /* 0x000000030600780c */ /* 0x000fe40003f43070 */
[----:B------:R-:W-:Y:S02]  /*6810*/  ISETP.GT.U32.AND.EX P1, PT, R13, R4, PT, P1 ;  /* 0x000000040d00720c */ /* 0x000fe40003f24110 */
[----:B------:R-:W-:-:S04]  /*6820*/  IADD3.X R6, PT, PT, ~R4, UR5, RZ, P3, !PT ;  /* 0x0000000504067c10 */ /* 0x000fc80009ffe5ff */
[----:B------:R-:W-:Y:S01]  /*6830*/  ISETP.LE.U32.OR.EX P1, PT, R6, RZ, !P1, P2 ;  /* 0x000000ff0600720c */ /* 0x000fe20004f23520 */
[----:B--2---:R0:W-:-:S12]  /*6840*/  @!P0 STG.E.U8 desc[UR6][R8.64], R11 ;  /* 0x0000000b08008986 */ /* 0x0041d8000c101106 */
[----:B------:R-:W-:Y:S05]  /*6850*/  @P1 BRA `(.L_x_11) ;  /* 0x0000000000501947 */ /* 0x000fea0003800000 */
[----:B------:R-:W-:Y:S01]  /*6860*/  UIADD3 UR8, UP1, UPT, UR10, -0x3, URZ ;  /* 0xfffffffd0a087890 */ /* 0x000fe2000ff3e0ff */
[----:B------:R-:W-:-:S03]  /*6870*/  PLOP3.LUT P0, PT, PT, PT, PT, 0x8, 0x80 ;  /* 0x000000000080781c */ /* 0x000fc60003f0e170 */
[----:B------:R-:W-:-:S12]  /*6880*/  UIADD3.X UR9, UPT, UPT, UR5, -0x1, URZ, UP1, !UPT ;  /* 0xffffffff05097890 */ /* 0x000fd80008ffe4ff */
.L_x_12:
[----:B0-----:R-:W-:-:S05]  /*6890*/  IADD3 R8, P1, PT, R7, R2, RZ ;  /* 0x0000000207087210 */ /* 0x001fca0007f3e0ff */
[----:B------:R-:W-:-:S05]  /*68a0*/  IMAD.X R9, R4, 0x1, R5, P1 ;  /* 0x0000000104097824 */ /* 0x000fca00008e0605 */
[----:B-1----:R-:W2:Y:S01]  /*68b0*/  LDG.E.U8 R13, desc[UR6][R8.64] ;  /* 0x00000006080d7981 */ /* 0x002ea2000c1e1100 */
[----:B------:R-:W-:-:S04]  /*68c0*/  IADD3 R10, P1, PT, R7, R0, RZ ;  /* 0x00000000070a7210 */ /* 0x000fc80007f3e0ff */
[----:B------:R-:W-:-:S05]  /*68d0*/  IADD3.X R11, PT, PT, R4, R3, RZ, P1, !PT ;  /* 0x00000003040b7210 */ /* 0x000fca0000ffe4ff */
[----:B--2---:R1:W-:Y:S04]  /*68e0*/  STG.E.U8 desc[UR6][R10.64], R13 ;  /* 0x0000000d0a007986 */ /* 0x0043e8000c101106 */
[----:B------:R-:W2:Y:S04]  /*68f0*/  LDG.E.U8 R15, desc[UR6][R8.64+0x1] ;  /* 0x00000106080f7981 */ /* 0x000ea8000c1e1100 */
[----:B--2---:R1:W-:Y:S04]  /*6900*/  STG.E.U8 desc[UR6][R10.64+0x1], R15 ;  /* 0x0000010f0a007986 */ /* 0x0043e8000c101106 */
[----:B------:R-:W2:Y:S01]  /*6910*/  LDG.E.U8 R17, desc[UR6][R8.64+0x2] ;  /* 0x0000020608117981 */ /* 0x000ea2000c1e1100 */
[----:B------:R-:W-:-:S04]  /*6920*/  IADD3 R7, P2, PT, R7, 0x4, RZ ;  /* 0x0000000407077810 */ /* 0x000fc80007f5e0ff */
[----:B------:R-:W-:Y:S01]  /*6930*/  ISETP.GE.U32.AND P1, PT, R7, UR8, PT ;  /* 0x0000000807007c0c */ /* 0x000fe2000bf26070 */
[----:B------:R-:W-:-:S05]  /*6940*/  IMAD.X R4, RZ, RZ, R4, P2 ;  /* 0x000000ffff047224 */ /* 0x000fca00010e0604 */
[----:B------:R-:W-:Y:S01]  /*6950*/  ISETP.GE.U32.AND.EX P1, PT, R4, UR9, PT, P1 ;  /* 0x0000000904007c0c */ /* 0x000fe2000bf26110 */
[----:B--2---:R1:W-:Y:S04]  /*6960*/  STG.E.U8 desc[UR6][R10.64+0x2], R17 ;  /* 0x000002110a007986 */ /* 0x0043e8000c101106 */
[----:B------:R-:W2:Y:S04]  /*6970*/  LDG.E.U8 R19, desc[UR6][R8.64+0x3] ;  /* 0x0000030608137981 */ /* 0x000ea8000c1e1100 */
[----:B--2---:R1:W-:Y:S04]  /*6980*/  STG.E.U8 desc[UR6][R10.64+0x3], R19 ;  /* 0x000003130a007986 */ /* 0x0043e8000c101106 */
[----:B------:R-:W-:Y:S05]  /*6990*/  @!P1 BRA `(.L_x_12) ;  /* 0xfffffffc00bc9947 */ /* 0x000fea000383ffff */
.L_x_11:
[C---:B------:R-:W-:Y:S02]  /*69a0*/  ISETP.LT.U32.AND P1, PT, R7.reuse, UR10, PT ;  /* 0x0000000a07007c0c */ /* 0x040fe4000bf21070 */
[----:B------:R-:W-:Y:S02]  /*69b0*/  IADD3 R6, P3, PT, -R7, UR10, RZ ;  /* 0x0000000a07067c10 */ /* 0x000fe4000ff7e1ff */
[----:B------:R-:W-:Y:S02]  /*69c0*/  ISETP.GT.U32.AND.EX P2, PT, R21, R4, PT, P1 ;  /* 0x000000041500720c */ /* 0x000fe40003f44110 */
[----:B------:R-:W-:Y:S02]  /*69d0*/  ISETP.LE.U32.AND P1, PT, R6, 0x1, PT ;  /* 0x000000010600780c */ /* 0x000fe40003f23070 */
[----:B------:R-:W-:-:S04]  /*69e0*/  IADD3.X R6, PT, PT, ~R4, UR5, RZ, P3, !PT ;  /* 0x0000000504067c10 */ /* 0x000fc80009ffe5ff */
[----:B------:R-:W-:-:S13]  /*69f0*/  ISETP.LE.U32.OR.EX P1, PT, R6, RZ, !P2, P1 ;  /* 0x000000ff0600720c */ /* 0x000fda0005723510 */
[----:B0-----:R-:W-:-:S05]  /*6a00*/  @!P1 IADD3 R8, P2, PT, R7, R2, RZ ;  /* 0x0000000207089210 */ /* 0x001fca0007f5e0ff */
[----:B------:R-:W-:-:S05]  /*6a10*/  @!P1 IMAD.X R9, R4, 0x1, R5, P2 ;  /* 0x0000000104099824 */ /* 0x000fca00010e0605 */
[----:B-1----:R-:W2:Y:S01]  /*6a20*/  @!P1 LDG.E.U8 R13, desc[UR6][R8.64] ;  /* 0x00000006080d9981 */ /* 0x002ea2000c1e1100 */
[----:B------:R-:W-:-:S05]  /*6a30*/  @!P1 IADD3 R10, P2, PT, R7, R0, RZ ;  /* 0x00000000070a9210 */ /* 0x000fca0007f5e0ff */
[----:B------:R-:W-:-:S05]  /*6a40*/  @!P1 IMAD.X R11, R4, 0x1, R3, P2 ;  /* 0x00000001040b9824 */ /* 0x000fca00010e0603 */
[----:B--2---:R0:W-:Y:S04]  /*6a50*/  @!P1 STG.E.U8 desc[UR6][R10.64], R13 ;  /* 0x0000000d0a009986 */ /* 0x0041e8000c101106 */
[----:B------:R-:W2:Y:S01]  /*6a60*/  @!P1 LDG.E.U8 R15, desc[UR6][R8.64+0x1] ;  /* 0x00000106080f9981 */ /* 0x000ea2000c1e1100 */
[----:B------:R-:W-:Y:S02]  /*6a70*/  @!P1 IADD3 R7, P2, PT, R7, 0x2, RZ ;  /* 0x0000000207079810 */ /* 0x000fe40007f5e0ff */
[----:B------:R-:W-:Y:S02]  /*6a80*/  @!P1 PLOP3.LUT P0, PT, PT, PT, PT, 0x8, 0x80 ;  /* 0x000000000080981c */ /* 0x000fe40003f0e170 */
[----:B------:R-:W-:Y:S01]  /*6a90*/  @!P1 IADD3.X R4, PT, PT, RZ, R4, RZ, P2, !PT ;  /* 0x00000004ff049210 */ /* 0x000fe200017fe4ff */
[----:B--2---:R0:W-:Y:S01]  /*6aa0*/  @!P1 STG.E.U8 desc[UR6][R10.64+0x1], R15 ;  /* 0x0000010f0a009986 */ /* 0x0041e2000c101106 */
[----:B------:R-:W-:-:S04]  /*6ab0*/  ISETP.LT.U32.AND P1, PT, R7, UR10, PT ;  /* 0x0000000a07007c0c */ /* 0x000fc8000bf21070 */
[----:B------:R-:W-:-:S13]  /*6ac0*/  ISETP.LT.U32.OR.EX P0, PT, R4, UR5, P0, P1 ;  /* 0x0000000504007c0c */ /* 0x000fda0008701510 */
[----:B0-----:R-:W-:Y:S05]  /*6ad0*/  @!P0 BRA `(.L_x_10) ;  /* 0x0000000000188947 */ /* 0x001fea0003800000 */
[----:B------:R-:W-:-:S05]  /*6ae0*/  IADD3 R8, P0, PT, R7, R2, RZ ;  /* 0x0000000207087210 */ /* 0x000fca0007f1e0ff */
[----:B------:R-:W-:-:S06]  /*6af0*/  IMAD.X R9, R4, 0x1, R5, P0 ;  /* 0x0000000104097824 */ /* 0x000fcc00000e0605 */
[----:B------:R-:W2:Y:S01]  /*6b00*/  LDG.E.U8 R9, desc[UR6][R8.64] ;  /* 0x0000000608097981 */ /* 0x000ea2000c1e1100 */
[----:B------:R-:W-:-:S05]  /*6b10*/  IADD3 R6, P0, PT, R7, R0, RZ ;  /* 0x0000000007067210 */ /* 0x000fca0007f1e0ff */
[----:B------:R-:W-:-:S05]  /*6b20*/  IMAD.X R7, R4, 0x1, R3, P0 ;  /* 0x0000000104077824 */ /* 0x000fca00000e0603 */
[----:B--2---:R0:W-:Y:S03]  /*6b30*/  STG.E.U8 desc[UR6][R6.64], R9 ;  /* 0x0000000906007986 */ /* 0x0041e6000c101106 */
.L_x_10:
[----:B------:R-:W-:Y:S06]  /*6b40*/  BAR.SYNC.DEFER_BLOCKING 0x0 ;  /* 0x0000000000007b1d */ /* 0x000fec0000010000 */
[----:B------:R-:W-:Y:S05]  /*6b50*/  BRA.U !UP0, `(.L_x_13) ;  /* 0xfffffff908d07547 */ /* 0x000fea000b83ffff */
[----:B------:R-:W-:Y:S05]  /*6b60*/  EXIT ;  /* 0x000000000000794d */ /* 0x000fea0003800000 */
.L_x_14:
[----:B------:R-:W-:-:S00]  /*6b70*/  BRA `(.L_x_14) ;  /* 0xfffffffc00fc7947 */ /* 0x000fc0000383ffff */
[----:B------:R-:W-:-:S00]  /*6b80*/  NOP ;  /* 0x0000000000007918 */ /* 0x000fc00000000000 */
[----:B------:R-:W-:-:S00]  /*6b90*/  NOP ;  /* 0x0000000000007918 */ /* 0x000fc00000000000 */
[----:B------:R-:W-:-:S00]  /*6ba0*/  NOP ;  /* 0x0000000000007918 */ /* 0x000fc00000000000 */
[----:B------:R-:W-:-:S00]  /*6bb0*/  NOP ;  /* 0x0000000000007918 */ /* 0x000fc00000000000 */
[----:B------:R-:W-:-:S00]  /*6bc0*/  NOP ;  /* 0x0000000000007918 */ /* 0x000fc00000000000 */
[----:B------:R-:W-:-:S00]  /*6bd0*/  NOP ;  /* 0x0000000000007918 */ /* 0x000fc00000000000 */
[----:B------:R-:W-:-:S00]  /*6be0*/  NOP ;  /* 0x0000000000007918 */ /* 0x000fc00000000000 */
[----:B------:R-:W-:-:S00]  /*6bf0*/  NOP ;  /* 0x0000000000007918 */ /* 0x000fc00000000000 */
.L_x_15:


//--------------------- .nv.shared.reserved.0     --------------------------
	.section	.nv.shared.reserved.0,"aw",@nobits
	.weak		__nv_reservedSMEM_offset_0_alias
	.size		__nv_reservedSMEM_offset_0_alias, 0, 64
	.other		__nv_reservedSMEM_offset_0_alias,@"STO_CUDA_RESERVED_SHARED STV_DEFAULT"
__nv_reservedSMEM_offset_0_alias:
	.zero		0
	.zero		64


//--------------------- .nv.constant0._Z21strided_memcpy_kernel25strided_memcpy_kernel_arg --------------------------
	.section	.nv.constant0._Z21strided_memcpy_kernel25strided_memcpy_kernel_arg,"a",@progbits
	.sectionflags	@""
	.align	4
.nv.constant0._Z21strided_memcpy_kernel25strided_memcpy_kernel_arg:
	.zero		952


//--------------------- SYMBOLS --------------------------

	.type		.nv.reservedSmem.offset0,@object
	.size		.nv.reservedSmem.offset0,0x4
